//
// Generated by NVIDIA NVVM Compiler
//
// Compiler Build ID: CL-36424714
// Cuda compilation tools, release 13.0, V13.0.88
// Based on NVVM 20.0.0
//

.version 9.0
.target sm_100
.address_size 64

	// .globl	_Z26calculateHistEntropyCuda3DPKdS0_S0_S0_PdPS1_
.extern .func  (.param .b32 func_retval0) vprintf
(
	.param .b64 vprintf_param_0,
	.param .b64 vprintf_param_1
)
;
.const .align 4 .u32 d_histEntropySize;
.const .align 4 .u32 d_histEntropySizeRow;
.const .align 4 .u32 d_histEntropySizeCol;
.const .align 8 .f64 d_startBin;
.const .align 8 .f64 d_endBin;
.const .align 8 .f64 d_stepBin;
.const .align 8 .f64 d_tMax;
.const .align 8 .f64 d_transTime;
.const .align 8 .f64 d_h;
.const .align 4 .u32 d_coord;
.const .align 4 .u32 d_paramsSize;
.const .align 4 .u32 d_XSize;
.const .align 4 .u32 d_paramNumberA;
.const .align 4 .u32 d_paramNumberB;
.global .align 4 .u32 d_progress;
.global .align 8 .f64 EPSD = 0d3CB0000000000000;
// _ZZ26calculateHistEntropyCuda3DPKdS0_S0_S0_PdPS1_E4X_sh has been demoted
// _ZZ26calculateHistEntropyCuda3DPKdS0_S0_S0_PdPS1_E9params_sh has been demoted
.global .align 1 .b8 $str[16] = {80, 114, 111, 103, 114, 101, 115, 115, 58, 32, 37, 100, 37, 37, 10};

.visible .entry _Z26calculateHistEntropyCuda3DPKdS0_S0_S0_PdPS1_(
	.param .u64 .ptr .align 1 _Z26calculateHistEntropyCuda3DPKdS0_S0_S0_PdPS1__param_0,
	.param .u64 .ptr .align 1 _Z26calculateHistEntropyCuda3DPKdS0_S0_S0_PdPS1__param_1,
	.param .u64 .ptr .align 1 _Z26calculateHistEntropyCuda3DPKdS0_S0_S0_PdPS1__param_2,
	.param .u64 .ptr .align 1 _Z26calculateHistEntropyCuda3DPKdS0_S0_S0_PdPS1__param_3,
	.param .u64 .ptr .align 1 _Z26calculateHistEntropyCuda3DPKdS0_S0_S0_PdPS1__param_4,
	.param .u64 .ptr .align 1 _Z26calculateHistEntropyCuda3DPKdS0_S0_S0_PdPS1__param_5
)
{
	.local .align 16 .b8 	__local_depot0[80];
	.reg .b64 	%SP;
	.reg .b64 	%SPL;
	.reg .pred 	%p<69>;
	.reg .b16 	%rs<19>;
	.reg .b32 	%r<200>;
	.reg .b32 	%f<3>;
	.reg .b64 	%rd<84>;
	.reg .b64 	%fd<417>;
	// demoted variable
	.shared .align 8 .b8 _ZZ26calculateHistEntropyCuda3DPKdS0_S0_S0_PdPS1_E4X_sh[24];
	// demoted variable
	.shared .align 8 .b8 _ZZ26calculateHistEntropyCuda3DPKdS0_S0_S0_PdPS1_E9params_sh[32];
	mov.u64 	%SPL, __local_depot0;
	cvta.local.u64 	%SP, %SPL;
	ld.param.u64 	%rd25, [_Z26calculateHistEntropyCuda3DPKdS0_S0_S0_PdPS1__param_0];
	ld.param.u64 	%rd26, [_Z26calculateHistEntropyCuda3DPKdS0_S0_S0_PdPS1__param_1];
	ld.param.u64 	%rd27, [_Z26calculateHistEntropyCuda3DPKdS0_S0_S0_PdPS1__param_2];
	ld.param.u64 	%rd28, [_Z26calculateHistEntropyCuda3DPKdS0_S0_S0_PdPS1__param_3];
	ld.param.u64 	%rd30, [_Z26calculateHistEntropyCuda3DPKdS0_S0_S0_PdPS1__param_5];
	add.u64 	%rd1, %SPL, 0;
	add.u64 	%rd2, %SPL, 32;
	mov.u32 	%r1, %tid.x;
	setp.ne.s32 	%p3, %r1, 0;
	@%p3 bra 	$L__BB0_5;
	cvta.to.global.u64 	%rd3, %rd26;
	mov.b64 	%rd78, 0;
	mov.u32 	%r171, _ZZ26calculateHistEntropyCuda3DPKdS0_S0_S0_PdPS1_E9params_sh;
$L__BB0_2:
	add.s64 	%rd34, %rd3, %rd78;
	ld.global.u8 	%rs4, [%rd34];
	st.shared.u8 	[%r171], %rs4;
	add.s64 	%rd5, %rd78, 1;
	add.s32 	%r171, %r171, 1;
	setp.lt.u64 	%p4, %rd78, 31;
	mov.u64 	%rd78, %rd5;
	@%p4 bra 	$L__BB0_2;
	cvta.to.global.u64 	%rd6, %rd25;
	mov.b64 	%rd79, 0;
	mov.u32 	%r172, _ZZ26calculateHistEntropyCuda3DPKdS0_S0_S0_PdPS1_E4X_sh;
$L__BB0_4:
	add.s64 	%rd36, %rd6, %rd79;
	ld.global.u8 	%rs5, [%rd36];
	st.shared.u8 	[%r172], %rs5;
	add.s64 	%rd8, %rd79, 1;
	add.s32 	%r172, %r172, 1;
	setp.lt.u64 	%p5, %rd79, 23;
	mov.u64 	%rd79, %rd8;
	@%p5 bra 	$L__BB0_4;
$L__BB0_5:
	bar.sync 	0;
	mov.u32 	%r83, %ctaid.x;
	mov.u32 	%r84, %ntid.x;
	mad.lo.s32 	%r6, %r83, %r84, %r1;
	ld.const.u32 	%r85, [d_histEntropySize];
	setp.ge.s32 	%p6, %r6, %r85;
	@%p6 bra 	$L__BB0_80;
	ld.const.u32 	%r86, [d_histEntropySizeCol];
	div.s32 	%r7, %r6, %r86;
	mul.lo.s32 	%r87, %r7, %r86;
	sub.s32 	%r8, %r6, %r87;
	ld.shared.v2.u32 	{%r88, %r89}, [_ZZ26calculateHistEntropyCuda3DPKdS0_S0_S0_PdPS1_E9params_sh];
	ld.shared.v2.u32 	{%r90, %r91}, [_ZZ26calculateHistEntropyCuda3DPKdS0_S0_S0_PdPS1_E9params_sh+8];
	ld.shared.v2.u32 	{%r92, %r93}, [_ZZ26calculateHistEntropyCuda3DPKdS0_S0_S0_PdPS1_E9params_sh+16];
	ld.shared.v2.u32 	{%r94, %r95}, [_ZZ26calculateHistEntropyCuda3DPKdS0_S0_S0_PdPS1_E9params_sh+24];
	st.local.v4.u32 	[%rd2], {%r88, %r89, %r90, %r91};
	st.local.v4.u32 	[%rd2+16], {%r92, %r93, %r94, %r95};
	ld.shared.v2.u32 	{%r96, %r97}, [_ZZ26calculateHistEntropyCuda3DPKdS0_S0_S0_PdPS1_E4X_sh];
	mov.b64 	%rd37, {%r96, %r97};
	ld.shared.v2.u32 	{%r98, %r99}, [_ZZ26calculateHistEntropyCuda3DPKdS0_S0_S0_PdPS1_E4X_sh+8];
	mov.b64 	%rd38, {%r98, %r99};
	ld.shared.v2.u32 	{%r100, %r101}, [_ZZ26calculateHistEntropyCuda3DPKdS0_S0_S0_PdPS1_E4X_sh+16];
	mov.b64 	%rd39, {%r100, %r101};
	st.local.v2.u32 	[%rd1], {%r96, %r97};
	st.local.v2.u32 	[%rd1+8], {%r98, %r99};
	st.local.v2.u32 	[%rd1+16], {%r100, %r101};
	cvta.to.global.u64 	%rd40, %rd27;
	mul.wide.s32 	%rd41, %r7, 8;
	add.s64 	%rd42, %rd40, %rd41;
	ld.global.f64 	%fd104, [%rd42];
	ld.const.u32 	%r102, [d_paramNumberA];
	mul.wide.s32 	%rd43, %r102, 8;
	add.s64 	%rd44, %rd2, %rd43;
	st.local.f64 	[%rd44], %fd104;
	cvta.to.global.u64 	%rd45, %rd28;
	mul.wide.s32 	%rd46, %r8, 8;
	add.s64 	%rd47, %rd45, %rd46;
	ld.global.f64 	%fd105, [%rd47];
	ld.const.u32 	%r103, [d_paramNumberB];
	mul.wide.s32 	%rd48, %r103, 8;
	add.s64 	%rd49, %rd2, %rd48;
	st.local.f64 	[%rd49], %fd105;
	ld.const.f64 	%fd1, [d_h];
	ld.const.f64 	%fd106, [d_transTime];
	div.rn.f64 	%fd107, %fd106, %fd1;
	cvt.rzi.s32.f64 	%r9, %fd107;
	setp.lt.s32 	%p7, %r9, 1;
	mov.b64 	%fd388, %rd38;
	mov.b64 	%fd387, %rd39;
	mov.b64 	%fd389, %rd37;
	@%p7 bra 	$L__BB0_14;
	mul.f64 	%fd109, %fd1, 0d3FE0000000000000;
	ld.local.v2.f64 	{%fd110, %fd5}, [%rd2];
	add.f64 	%fd6, %fd109, %fd110;
	sub.f64 	%fd7, %fd109, %fd110;
	ld.local.v2.f64 	{%fd8, %fd9}, [%rd2+16];
	mul.f64 	%fd10, %fd7, %fd8;
	mul.f64 	%fd111, %fd7, %fd5;
	mov.f64 	%fd112, 0d3FF0000000000000;
	sub.f64 	%fd11, %fd112, %fd111;
	and.b32  	%r10, %r9, 3;
	setp.lt.u32 	%p8, %r9, 4;
	@%p8 bra 	$L__BB0_10;
	and.b32  	%r104, %r9, 2147483644;
	neg.s32 	%r173, %r104;
$L__BB0_9:
	neg.f64 	%fd113, %fd388;
	sub.f64 	%fd114, %fd113, %fd387;
	fma.rn.f64 	%fd115, %fd6, %fd114, %fd389;
	fma.rn.f64 	%fd116, %fd5, %fd388, %fd115;
	fma.rn.f64 	%fd117, %fd6, %fd116, %fd388;
	sub.f64 	%fd118, %fd115, %fd9;
	fma.rn.f64 	%fd119, %fd387, %fd118, %fd8;
	fma.rn.f64 	%fd120, %fd6, %fd119, %fd387;
	add.f64 	%fd121, %fd10, %fd120;
	mul.f64 	%fd122, %fd7, %fd118;
	mov.f64 	%fd123, 0d3FF0000000000000;
	sub.f64 	%fd124, %fd123, %fd122;
	div.rn.f64 	%fd125, %fd121, %fd124;
	fma.rn.f64 	%fd126, %fd7, %fd115, %fd117;
	div.rn.f64 	%fd127, %fd126, %fd11;
	neg.f64 	%fd128, %fd127;
	sub.f64 	%fd129, %fd128, %fd125;
	fma.rn.f64 	%fd130, %fd7, %fd129, %fd115;
	fma.rn.f64 	%fd131, %fd6, %fd129, %fd130;
	fma.rn.f64 	%fd132, %fd5, %fd127, %fd131;
	fma.rn.f64 	%fd133, %fd6, %fd132, %fd127;
	sub.f64 	%fd134, %fd131, %fd9;
	fma.rn.f64 	%fd135, %fd125, %fd134, %fd8;
	fma.rn.f64 	%fd136, %fd6, %fd135, %fd125;
	add.f64 	%fd137, %fd10, %fd136;
	mul.f64 	%fd138, %fd7, %fd134;
	sub.f64 	%fd139, %fd123, %fd138;
	div.rn.f64 	%fd140, %fd137, %fd139;
	fma.rn.f64 	%fd141, %fd7, %fd131, %fd133;
	div.rn.f64 	%fd142, %fd141, %fd11;
	neg.f64 	%fd143, %fd142;
	sub.f64 	%fd144, %fd143, %fd140;
	fma.rn.f64 	%fd145, %fd7, %fd144, %fd131;
	fma.rn.f64 	%fd146, %fd6, %fd144, %fd145;
	fma.rn.f64 	%fd147, %fd5, %fd142, %fd146;
	fma.rn.f64 	%fd148, %fd6, %fd147, %fd142;
	sub.f64 	%fd149, %fd146, %fd9;
	fma.rn.f64 	%fd150, %fd140, %fd149, %fd8;
	fma.rn.f64 	%fd151, %fd6, %fd150, %fd140;
	add.f64 	%fd152, %fd10, %fd151;
	mul.f64 	%fd153, %fd7, %fd149;
	sub.f64 	%fd154, %fd123, %fd153;
	div.rn.f64 	%fd155, %fd152, %fd154;
	fma.rn.f64 	%fd156, %fd7, %fd146, %fd148;
	div.rn.f64 	%fd157, %fd156, %fd11;
	neg.f64 	%fd158, %fd157;
	sub.f64 	%fd159, %fd158, %fd155;
	fma.rn.f64 	%fd160, %fd7, %fd159, %fd146;
	fma.rn.f64 	%fd161, %fd6, %fd159, %fd160;
	fma.rn.f64 	%fd162, %fd5, %fd157, %fd161;
	fma.rn.f64 	%fd163, %fd6, %fd162, %fd157;
	sub.f64 	%fd164, %fd161, %fd9;
	fma.rn.f64 	%fd165, %fd155, %fd164, %fd8;
	fma.rn.f64 	%fd166, %fd6, %fd165, %fd155;
	add.f64 	%fd167, %fd10, %fd166;
	mul.f64 	%fd168, %fd7, %fd164;
	sub.f64 	%fd169, %fd123, %fd168;
	div.rn.f64 	%fd387, %fd167, %fd169;
	fma.rn.f64 	%fd170, %fd7, %fd161, %fd163;
	div.rn.f64 	%fd388, %fd170, %fd11;
	neg.f64 	%fd171, %fd388;
	sub.f64 	%fd172, %fd171, %fd387;
	fma.rn.f64 	%fd389, %fd7, %fd172, %fd161;
	add.s32 	%r173, %r173, 4;
	setp.ne.s32 	%p9, %r173, 0;
	@%p9 bra 	$L__BB0_9;
$L__BB0_10:
	setp.eq.s32 	%p10, %r10, 0;
	@%p10 bra 	$L__BB0_13;
	neg.s32 	%r174, %r10;
$L__BB0_12:
	.pragma "nounroll";
	neg.f64 	%fd173, %fd388;
	sub.f64 	%fd174, %fd173, %fd387;
	fma.rn.f64 	%fd175, %fd6, %fd174, %fd389;
	fma.rn.f64 	%fd176, %fd5, %fd388, %fd175;
	fma.rn.f64 	%fd177, %fd6, %fd176, %fd388;
	sub.f64 	%fd178, %fd175, %fd9;
	fma.rn.f64 	%fd179, %fd387, %fd178, %fd8;
	fma.rn.f64 	%fd180, %fd6, %fd179, %fd387;
	add.f64 	%fd181, %fd10, %fd180;
	mul.f64 	%fd182, %fd7, %fd178;
	mov.f64 	%fd183, 0d3FF0000000000000;
	sub.f64 	%fd184, %fd183, %fd182;
	div.rn.f64 	%fd387, %fd181, %fd184;
	fma.rn.f64 	%fd185, %fd7, %fd175, %fd177;
	div.rn.f64 	%fd388, %fd185, %fd11;
	neg.f64 	%fd186, %fd388;
	sub.f64 	%fd187, %fd186, %fd387;
	fma.rn.f64 	%fd389, %fd7, %fd187, %fd175;
	add.s32 	%r174, %r174, 1;
	setp.ne.s32 	%p11, %r174, 0;
	@%p11 bra 	$L__BB0_12;
$L__BB0_13:
	st.local.f64 	[%rd1+8], %fd388;
	st.local.f64 	[%rd1+16], %fd387;
	st.local.f64 	[%rd1], %fd389;
$L__BB0_14:
	ld.const.f64 	%fd36, [d_endBin];
	ld.const.f64 	%fd37, [d_startBin];
	sub.f64 	%fd188, %fd36, %fd37;
	ld.const.f64 	%fd38, [d_stepBin];
	div.rn.f64 	%fd189, %fd188, %fd38;
	cvt.rpi.f64.f64 	%fd190, %fd189;
	cvt.rzi.s32.f64 	%r17, %fd190;
	cvta.to.global.u64 	%rd50, %rd30;
	mul.wide.s32 	%rd51, %r6, 8;
	add.s64 	%rd9, %rd50, %rd51;
	ld.global.u64 	%rd10, [%rd9];
	ld.const.f64 	%fd191, [d_tMax];
	div.rn.f64 	%fd192, %fd191, %fd1;
	cvt.rzi.s32.f64 	%r18, %fd192;
	ld.const.u32 	%r105, [d_coord];
	mul.wide.s32 	%rd52, %r105, 8;
	add.s64 	%rd11, %rd1, %rd52;
	ld.local.f64 	%fd400, [%rd11];
	setp.lt.s32 	%p12, %r17, 1;
	@%p12 bra 	$L__BB0_27;
	and.b32  	%r19, %r17, 15;
	setp.lt.u32 	%p13, %r17, 16;
	mov.b32 	%r175, 0;
	@%p13 bra 	$L__BB0_18;
	and.b32  	%r175, %r17, 2147483632;
	neg.s32 	%r179, %r175;
	add.s64 	%rd81, %rd10, 64;
$L__BB0_17:
	.pragma "nounroll";
	mov.b64 	%rd53, 0;
	st.u64 	[%rd81+-64], %rd53;
	st.u64 	[%rd81+-56], %rd53;
	st.u64 	[%rd81+-48], %rd53;
	st.u64 	[%rd81+-40], %rd53;
	st.u64 	[%rd81+-32], %rd53;
	st.u64 	[%rd81+-24], %rd53;
	st.u64 	[%rd81+-16], %rd53;
	st.u64 	[%rd81+-8], %rd53;
	st.u64 	[%rd81], %rd53;
	st.u64 	[%rd81+8], %rd53;
	st.u64 	[%rd81+16], %rd53;
	st.u64 	[%rd81+24], %rd53;
	st.u64 	[%rd81+32], %rd53;
	st.u64 	[%rd81+40], %rd53;
	st.u64 	[%rd81+48], %rd53;
	st.u64 	[%rd81+56], %rd53;
	add.s32 	%r179, %r179, 16;
	add.s64 	%rd81, %rd81, 128;
	setp.eq.s32 	%p14, %r179, 0;
	@%p14 bra 	$L__BB0_18;
	bra.uni 	$L__BB0_17;
$L__BB0_18:
	setp.eq.s32 	%p15, %r19, 0;
	@%p15 bra 	$L__BB0_27;
	and.b32  	%r23, %r17, 7;
	setp.lt.u32 	%p16, %r19, 8;
	@%p16 bra 	$L__BB0_21;
	mul.wide.u32 	%rd54, %r175, 8;
	add.s64 	%rd55, %rd10, %rd54;
	mov.b64 	%rd56, 0;
	st.u64 	[%rd55], %rd56;
	st.u64 	[%rd55+8], %rd56;
	st.u64 	[%rd55+16], %rd56;
	st.u64 	[%rd55+24], %rd56;
	st.u64 	[%rd55+32], %rd56;
	st.u64 	[%rd55+40], %rd56;
	st.u64 	[%rd55+48], %rd56;
	st.u64 	[%rd55+56], %rd56;
	add.s32 	%r175, %r175, 8;
$L__BB0_21:
	setp.eq.s32 	%p17, %r23, 0;
	@%p17 bra 	$L__BB0_27;
	and.b32  	%r26, %r17, 3;
	setp.lt.u32 	%p18, %r23, 4;
	@%p18 bra 	$L__BB0_24;
	mul.wide.u32 	%rd57, %r175, 8;
	add.s64 	%rd58, %rd10, %rd57;
	mov.b64 	%rd59, 0;
	st.u64 	[%rd58], %rd59;
	st.u64 	[%rd58+8], %rd59;
	st.u64 	[%rd58+16], %rd59;
	st.u64 	[%rd58+24], %rd59;
	add.s32 	%r175, %r175, 4;
$L__BB0_24:
	setp.eq.s32 	%p19, %r26, 0;
	@%p19 bra 	$L__BB0_27;
	mul.wide.u32 	%rd60, %r175, 8;
	add.s64 	%rd80, %rd10, %rd60;
	neg.s32 	%r178, %r26;
$L__BB0_26:
	.pragma "nounroll";
	mov.b64 	%rd61, 0;
	st.u64 	[%rd80], %rd61;
	add.s64 	%rd80, %rd80, 8;
	add.s32 	%r178, %r178, 1;
	setp.ne.s32 	%p20, %r178, 0;
	@%p20 bra 	$L__BB0_26;
$L__BB0_27:
	setp.lt.s32 	%p21, %r18, 1;
	mov.f64 	%fd401, 0d3CB0000000000000;
	@%p21 bra 	$L__BB0_45;
	mul.f64 	%fd194, %fd1, 0d3FE0000000000000;
	ld.local.v2.f64 	{%fd195, %fd40}, [%rd2];
	add.f64 	%fd41, %fd194, %fd195;
	sub.f64 	%fd42, %fd194, %fd195;
	ld.local.v2.f64 	{%fd43, %fd44}, [%rd2+16];
	setp.eq.s32 	%p23, %r18, 1;
	mov.b32 	%r183, 0;
	mov.pred 	%p68, 0;
	@%p23 bra 	$L__BB0_40;
	and.b32  	%r110, %r18, 2147483646;
	neg.s32 	%r180, %r110;
	mov.b32 	%r183, 0;
	mov.b16 	%rs18, 0;
$L__BB0_30:
	neg.f64 	%fd196, %fd388;
	sub.f64 	%fd197, %fd196, %fd387;
	fma.rn.f64 	%fd198, %fd41, %fd197, %fd389;
	fma.rn.f64 	%fd199, %fd40, %fd388, %fd198;
	fma.rn.f64 	%fd200, %fd41, %fd199, %fd388;
	sub.f64 	%fd201, %fd198, %fd44;
	fma.rn.f64 	%fd202, %fd387, %fd201, %fd43;
	fma.rn.f64 	%fd203, %fd41, %fd202, %fd387;
	fma.rn.f64 	%fd204, %fd42, %fd43, %fd203;
	mul.f64 	%fd205, %fd42, %fd201;
	mov.f64 	%fd206, 0d3FF0000000000000;
	sub.f64 	%fd207, %fd206, %fd205;
	div.rn.f64 	%fd49, %fd204, %fd207;
	st.local.f64 	[%rd1+16], %fd49;
	fma.rn.f64 	%fd208, %fd42, %fd198, %fd200;
	mul.f64 	%fd209, %fd42, %fd40;
	sub.f64 	%fd210, %fd206, %fd209;
	div.rn.f64 	%fd50, %fd208, %fd210;
	st.local.f64 	[%rd1+8], %fd50;
	neg.f64 	%fd211, %fd50;
	sub.f64 	%fd51, %fd211, %fd49;
	fma.rn.f64 	%fd52, %fd42, %fd51, %fd198;
	st.local.f64 	[%rd1], %fd52;
	ld.local.f64 	%fd53, [%rd11];
	setp.gt.f64 	%p24, %fd53, %fd400;
	mov.b16 	%rs17, 1;
	@%p24 bra 	$L__BB0_34;
	setp.geu.f64 	%p25, %fd53, %fd400;
	and.b16  	%rs8, %rs18, 255;
	setp.eq.s16 	%p26, %rs8, 0;
	or.pred  	%p27, %p25, %p26;
	mov.u16 	%rs17, %rs18;
	@%p27 bra 	$L__BB0_34;
	setp.ltu.f64 	%p28, %fd400, %fd37;
	setp.geu.f64 	%p29, %fd400, %fd36;
	mov.b16 	%rs17, 0;
	or.pred  	%p30, %p28, %p29;
	@%p30 bra 	$L__BB0_34;
	sub.f64 	%fd212, %fd400, %fd37;
	div.rn.f64 	%fd213, %fd212, %fd38;
	cvt.rzi.s32.f64 	%r111, %fd213;
	mul.wide.s32 	%rd62, %r111, 8;
	add.s64 	%rd63, %rd10, %rd62;
	ld.f64 	%fd214, [%rd63];
	add.f64 	%fd215, %fd214, 0d3FF0000000000000;
	st.f64 	[%rd63], %fd215;
	add.s32 	%r183, %r183, 1;
$L__BB0_34:
	fma.rn.f64 	%fd216, %fd41, %fd51, %fd52;
	fma.rn.f64 	%fd217, %fd40, %fd50, %fd216;
	fma.rn.f64 	%fd218, %fd41, %fd217, %fd50;
	sub.f64 	%fd219, %fd216, %fd44;
	fma.rn.f64 	%fd220, %fd49, %fd219, %fd43;
	fma.rn.f64 	%fd221, %fd41, %fd220, %fd49;
	fma.rn.f64 	%fd222, %fd42, %fd43, %fd221;
	mul.f64 	%fd223, %fd42, %fd219;
	mov.f64 	%fd224, 0d3FF0000000000000;
	sub.f64 	%fd225, %fd224, %fd223;
	div.rn.f64 	%fd387, %fd222, %fd225;
	st.local.f64 	[%rd1+16], %fd387;
	fma.rn.f64 	%fd226, %fd42, %fd216, %fd218;
	mul.f64 	%fd227, %fd42, %fd40;
	sub.f64 	%fd228, %fd224, %fd227;
	div.rn.f64 	%fd388, %fd226, %fd228;
	st.local.f64 	[%rd1+8], %fd388;
	neg.f64 	%fd229, %fd388;
	sub.f64 	%fd230, %fd229, %fd387;
	fma.rn.f64 	%fd389, %fd42, %fd230, %fd216;
	st.local.f64 	[%rd1], %fd389;
	ld.local.f64 	%fd400, [%rd11];
	setp.gt.f64 	%p31, %fd400, %fd53;
	mov.b16 	%rs18, 1;
	@%p31 bra 	$L__BB0_38;
	setp.geu.f64 	%p32, %fd400, %fd53;
	and.b16  	%rs12, %rs17, 255;
	setp.eq.s16 	%p33, %rs12, 0;
	or.pred  	%p34, %p32, %p33;
	mov.u16 	%rs18, %rs17;
	@%p34 bra 	$L__BB0_38;
	setp.ltu.f64 	%p35, %fd53, %fd37;
	setp.geu.f64 	%p36, %fd53, %fd36;
	mov.b16 	%rs18, 0;
	or.pred  	%p37, %p35, %p36;
	@%p37 bra 	$L__BB0_38;
	sub.f64 	%fd231, %fd53, %fd37;
	div.rn.f64 	%fd232, %fd231, %fd38;
	cvt.rzi.s32.f64 	%r112, %fd232;
	mul.wide.s32 	%rd64, %r112, 8;
	add.s64 	%rd65, %rd10, %rd64;
	ld.f64 	%fd233, [%rd65];
	add.f64 	%fd234, %fd233, 0d3FF0000000000000;
	st.f64 	[%rd65], %fd234;
	add.s32 	%r183, %r183, 1;
$L__BB0_38:
	add.s32 	%r180, %r180, 2;
	setp.ne.s32 	%p38, %r180, 0;
	@%p38 bra 	$L__BB0_30;
	and.b16  	%rs15, %rs18, 255;
	setp.ne.s16 	%p68, %rs15, 0;
$L__BB0_40:
	and.b32  	%r113, %r18, 1;
	setp.eq.b32 	%p39, %r113, 1;
	not.pred 	%p40, %p39;
	@%p40 bra 	$L__BB0_44;
	neg.f64 	%fd235, %fd388;
	sub.f64 	%fd236, %fd235, %fd387;
	fma.rn.f64 	%fd237, %fd41, %fd236, %fd389;
	fma.rn.f64 	%fd238, %fd40, %fd388, %fd237;
	fma.rn.f64 	%fd239, %fd41, %fd238, %fd388;
	sub.f64 	%fd240, %fd237, %fd44;
	fma.rn.f64 	%fd241, %fd387, %fd240, %fd43;
	fma.rn.f64 	%fd242, %fd41, %fd241, %fd387;
	fma.rn.f64 	%fd243, %fd42, %fd43, %fd242;
	mul.f64 	%fd244, %fd42, %fd240;
	mov.f64 	%fd245, 0d3FF0000000000000;
	sub.f64 	%fd246, %fd245, %fd244;
	div.rn.f64 	%fd247, %fd243, %fd246;
	st.local.f64 	[%rd1+16], %fd247;
	fma.rn.f64 	%fd248, %fd42, %fd237, %fd239;
	mul.f64 	%fd249, %fd42, %fd40;
	sub.f64 	%fd250, %fd245, %fd249;
	div.rn.f64 	%fd251, %fd248, %fd250;
	st.local.f64 	[%rd1+8], %fd251;
	neg.f64 	%fd252, %fd251;
	sub.f64 	%fd253, %fd252, %fd247;
	fma.rn.f64 	%fd254, %fd42, %fd253, %fd237;
	st.local.f64 	[%rd1], %fd254;
	ld.local.f64 	%fd255, [%rd11];
	setp.geu.f64 	%p41, %fd255, %fd400;
	not.pred 	%p42, %p68;
	or.pred  	%p43, %p41, %p42;
	@%p43 bra 	$L__BB0_44;
	setp.ltu.f64 	%p44, %fd400, %fd37;
	setp.geu.f64 	%p45, %fd400, %fd36;
	or.pred  	%p46, %p44, %p45;
	@%p46 bra 	$L__BB0_44;
	sub.f64 	%fd256, %fd400, %fd37;
	div.rn.f64 	%fd257, %fd256, %fd38;
	cvt.rzi.s32.f64 	%r114, %fd257;
	mul.wide.s32 	%rd66, %r114, 8;
	add.s64 	%rd67, %rd10, %rd66;
	ld.f64 	%fd258, [%rd67];
	add.f64 	%fd259, %fd258, 0d3FF0000000000000;
	st.f64 	[%rd67], %fd259;
	add.s32 	%r183, %r183, 1;
$L__BB0_44:
	cvt.rn.f64.s32 	%fd260, %r183;
	add.f64 	%fd401, %fd260, 0d3CB0000000000000;
$L__BB0_45:
	setp.lt.s32 	%p47, %r17, 1;
	ld.global.u64 	%rd18, [%rd9];
	mov.f64 	%fd416, 0d0000000000000000;
	@%p47 bra 	$L__BB0_78;
	mov.b32 	%r115, 1127219200;
	mov.b32 	%r116, -2147483648;
	mov.b64 	%fd64, {%r116, %r115};
	setp.eq.s32 	%p48, %r17, 1;
	mov.f64 	%fd416, 0d0000000000000000;
	mov.b64 	%rd83, 0;
	@%p48 bra 	$L__BB0_68;
	and.b32  	%r117, %r17, 2147483646;
	neg.s32 	%r187, %r117;
	add.s64 	%rd82, %rd18, 8;
	mov.f64 	%fd416, 0d0000000000000000;
$L__BB0_48:
	ld.f64 	%fd66, [%rd82+-8];
	setp.leu.f64 	%p49, %fd66, 0d0000000000000000;
	@%p49 bra 	$L__BB0_57;
	div.rn.f64 	%fd67, %fd66, %fd401;
	st.f64 	[%rd82+-8], %fd67;
	{
	.reg .b32 %temp; 
	mov.b64 	{%temp, %r188}, %fd67;
	}
	{
	.reg .b32 %temp; 
	mov.b64 	{%r189, %temp}, %fd67;
	}
	setp.gt.s32 	%p50, %r188, 1048575;
	mov.b32 	%r190, -1023;
	mov.f64 	%fd403, %fd67;
	@%p50 bra 	$L__BB0_51;
	mul.f64 	%fd403, %fd67, 0d4350000000000000;
	{
	.reg .b32 %temp; 
	mov.b64 	{%temp, %r188}, %fd403;
	}
	{
	.reg .b32 %temp; 
	mov.b64 	{%r189, %temp}, %fd403;
	}
	mov.b32 	%r190, -1077;
$L__BB0_51:
	add.s32 	%r120, %r188, -1;
	setp.gt.u32 	%p51, %r120, 2146435070;
	@%p51 bra 	$L__BB0_55;
	shr.u32 	%r123, %r188, 20;
	add.s32 	%r191, %r190, %r123;
	and.b32  	%r124, %r188, 1048575;
	or.b32  	%r125, %r124, 1072693248;
	mov.b64 	%fd404, {%r189, %r125};
	setp.lt.u32 	%p53, %r125, 1073127583;
	@%p53 bra 	$L__BB0_54;
	{
	.reg .b32 %temp; 
	mov.b64 	{%r126, %temp}, %fd404;
	}
	{
	.reg .b32 %temp; 
	mov.b64 	{%temp, %r127}, %fd404;
	}
	add.s32 	%r128, %r127, -1048576;
	mov.b64 	%fd404, {%r126, %r128};
	add.s32 	%r191, %r191, 1;
$L__BB0_54:
	add.f64 	%fd266, %fd404, 0dBFF0000000000000;
	add.f64 	%fd267, %fd404, 0d3FF0000000000000;
	rcp.approx.ftz.f64 	%fd268, %fd267;
	neg.f64 	%fd269, %fd267;
	fma.rn.f64 	%fd270, %fd269, %fd268, 0d3FF0000000000000;
	fma.rn.f64 	%fd271, %fd270, %fd270, %fd270;
	fma.rn.f64 	%fd272, %fd271, %fd268, %fd268;
	mul.f64 	%fd273, %fd266, %fd272;
	fma.rn.f64 	%fd274, %fd266, %fd272, %fd273;
	mul.f64 	%fd275, %fd274, %fd274;
	fma.rn.f64 	%fd276, %fd275, 0d3EB1380B3AE80F1E, 0d3ED0EE258B7A8B04;
	fma.rn.f64 	%fd277, %fd276, %fd275, 0d3EF3B2669F02676F;
	fma.rn.f64 	%fd278, %fd277, %fd275, 0d3F1745CBA9AB0956;
	fma.rn.f64 	%fd279, %fd278, %fd275, 0d3F3C71C72D1B5154;
	fma.rn.f64 	%fd280, %fd279, %fd275, 0d3F624924923BE72D;
	fma.rn.f64 	%fd281, %fd280, %fd275, 0d3F8999999999A3C4;
	fma.rn.f64 	%fd282, %fd281, %fd275, 0d3FB5555555555554;
	sub.f64 	%fd283, %fd266, %fd274;
	add.f64 	%fd284, %fd283, %fd283;
	neg.f64 	%fd285, %fd274;
	fma.rn.f64 	%fd286, %fd285, %fd266, %fd284;
	mul.f64 	%fd287, %fd272, %fd286;
	mul.f64 	%fd288, %fd275, %fd282;
	fma.rn.f64 	%fd289, %fd288, %fd274, %fd287;
	xor.b32  	%r129, %r191, -2147483648;
	mov.b32 	%r130, 1127219200;
	mov.b64 	%fd290, {%r129, %r130};
	sub.f64 	%fd291, %fd290, %fd64;
	fma.rn.f64 	%fd292, %fd291, 0d3FE62E42FEFA39EF, %fd274;
	fma.rn.f64 	%fd293, %fd291, 0dBFE62E42FEFA39EF, %fd292;
	sub.f64 	%fd294, %fd293, %fd274;
	sub.f64 	%fd295, %fd289, %fd294;
	fma.rn.f64 	%fd296, %fd291, 0d3C7ABC9E3B39803F, %fd295;
	add.f64 	%fd405, %fd292, %fd296;
	bra.uni 	$L__BB0_56;
$L__BB0_55:
	fma.rn.f64 	%fd265, %fd403, 0d7FF0000000000000, 0d7FF0000000000000;
	{
	.reg .b32 %temp; 
	mov.b64 	{%temp, %r121}, %fd403;
	}
	and.b32  	%r122, %r121, 2147483647;
	setp.eq.s32 	%p52, %r122, 0;
	selp.f64 	%fd405, 0dFFF0000000000000, %fd265, %p52;
$L__BB0_56:
	mul.f64 	%fd297, %fd405, 0d3C7777D0FFDA0D24;
	fma.rn.f64 	%fd298, %fd405, 0d3FF71547652B82FE, %fd297;
	add.f64 	%fd299, %fd67, 0dBCB0000000000000;
	mul.f64 	%fd300, %fd299, %fd298;
	sub.f64 	%fd416, %fd416, %fd300;
$L__BB0_57:
	ld.f64 	%fd78, [%rd82];
	setp.leu.f64 	%p54, %fd78, 0d0000000000000000;
	@%p54 bra 	$L__BB0_66;
	div.rn.f64 	%fd79, %fd78, %fd401;
	st.f64 	[%rd82], %fd79;
	{
	.reg .b32 %temp; 
	mov.b64 	{%temp, %r192}, %fd79;
	}
	{
	.reg .b32 %temp; 
	mov.b64 	{%r193, %temp}, %fd79;
	}
	setp.gt.s32 	%p55, %r192, 1048575;
	mov.b32 	%r194, -1023;
	mov.f64 	%fd407, %fd79;
	@%p55 bra 	$L__BB0_60;
	mul.f64 	%fd407, %fd79, 0d4350000000000000;
	{
	.reg .b32 %temp; 
	mov.b64 	{%temp, %r192}, %fd407;
	}
	{
	.reg .b32 %temp; 
	mov.b64 	{%r193, %temp}, %fd407;
	}
	mov.b32 	%r194, -1077;
$L__BB0_60:
	add.s32 	%r133, %r192, -1;
	setp.lt.u32 	%p56, %r133, 2146435071;
	@%p56 bra 	$L__BB0_62;
	fma.rn.f64 	%fd301, %fd407, 0d7FF0000000000000, 0d7FF0000000000000;
	{
	.reg .b32 %temp; 
	mov.b64 	{%temp, %r134}, %fd407;
	}
	and.b32  	%r135, %r134, 2147483647;
	setp.eq.s32 	%p57, %r135, 0;
	selp.f64 	%fd409, 0dFFF0000000000000, %fd301, %p57;
	bra.uni 	$L__BB0_65;
$L__BB0_62:
	shr.u32 	%r136, %r192, 20;
	add.s32 	%r195, %r194, %r136;
	and.b32  	%r137, %r192, 1048575;
	or.b32  	%r138, %r137, 1072693248;
	mov.b64 	%fd408, {%r193, %r138};
	setp.lt.u32 	%p58, %r138, 1073127583;
	@%p58 bra 	$L__BB0_64;
	{
	.reg .b32 %temp; 
	mov.b64 	{%r139, %temp}, %fd408;
	}
	{
	.reg .b32 %temp; 
	mov.b64 	{%temp, %r140}, %fd408;
	}
	add.s32 	%r141, %r140, -1048576;
	mov.b64 	%fd408, {%r139, %r141};
	add.s32 	%r195, %r195, 1;
$L__BB0_64:
	add.f64 	%fd302, %fd408, 0dBFF0000000000000;
	add.f64 	%fd303, %fd408, 0d3FF0000000000000;
	rcp.approx.ftz.f64 	%fd304, %fd303;
	neg.f64 	%fd305, %fd303;
	fma.rn.f64 	%fd306, %fd305, %fd304, 0d3FF0000000000000;
	fma.rn.f64 	%fd307, %fd306, %fd306, %fd306;
	fma.rn.f64 	%fd308, %fd307, %fd304, %fd304;
	mul.f64 	%fd309, %fd302, %fd308;
	fma.rn.f64 	%fd310, %fd302, %fd308, %fd309;
	mul.f64 	%fd311, %fd310, %fd310;
	fma.rn.f64 	%fd312, %fd311, 0d3EB1380B3AE80F1E, 0d3ED0EE258B7A8B04;
	fma.rn.f64 	%fd313, %fd312, %fd311, 0d3EF3B2669F02676F;
	fma.rn.f64 	%fd314, %fd313, %fd311, 0d3F1745CBA9AB0956;
	fma.rn.f64 	%fd315, %fd314, %fd311, 0d3F3C71C72D1B5154;
	fma.rn.f64 	%fd316, %fd315, %fd311, 0d3F624924923BE72D;
	fma.rn.f64 	%fd317, %fd316, %fd311, 0d3F8999999999A3C4;
	fma.rn.f64 	%fd318, %fd317, %fd311, 0d3FB5555555555554;
	sub.f64 	%fd319, %fd302, %fd310;
	add.f64 	%fd320, %fd319, %fd319;
	neg.f64 	%fd321, %fd310;
	fma.rn.f64 	%fd322, %fd321, %fd302, %fd320;
	mul.f64 	%fd323, %fd308, %fd322;
	mul.f64 	%fd324, %fd311, %fd318;
	fma.rn.f64 	%fd325, %fd324, %fd310, %fd323;
	xor.b32  	%r142, %r195, -2147483648;
	mov.b32 	%r143, 1127219200;
	mov.b64 	%fd326, {%r142, %r143};
	sub.f64 	%fd327, %fd326, %fd64;
	fma.rn.f64 	%fd328, %fd327, 0d3FE62E42FEFA39EF, %fd310;
	fma.rn.f64 	%fd329, %fd327, 0dBFE62E42FEFA39EF, %fd328;
	sub.f64 	%fd330, %fd329, %fd310;
	sub.f64 	%fd331, %fd325, %fd330;
	fma.rn.f64 	%fd332, %fd327, 0d3C7ABC9E3B39803F, %fd331;
	add.f64 	%fd409, %fd328, %fd332;
$L__BB0_65:
	mul.f64 	%fd333, %fd409, 0d3C7777D0FFDA0D24;
	fma.rn.f64 	%fd334, %fd409, 0d3FF71547652B82FE, %fd333;
	add.f64 	%fd335, %fd79, 0dBCB0000000000000;
	mul.f64 	%fd336, %fd335, %fd334;
	sub.f64 	%fd416, %fd416, %fd336;
$L__BB0_66:
	add.s32 	%r187, %r187, 2;
	add.s64 	%rd82, %rd82, 16;
	setp.ne.s32 	%p59, %r187, 0;
	@%p59 bra 	$L__BB0_48;
	cvt.u64.u32 	%rd83, %r117;
$L__BB0_68:
	and.b32  	%r145, %r17, 1;
	setp.eq.b32 	%p60, %r145, 1;
	not.pred 	%p61, %p60;
	@%p61 bra 	$L__BB0_78;
	shl.b64 	%rd69, %rd83, 3;
	add.s64 	%rd24, %rd18, %rd69;
	ld.f64 	%fd92, [%rd24];
	setp.leu.f64 	%p62, %fd92, 0d0000000000000000;
	@%p62 bra 	$L__BB0_78;
	div.rn.f64 	%fd93, %fd92, %fd401;
	st.f64 	[%rd24], %fd93;
	{
	.reg .b32 %temp; 
	mov.b64 	{%temp, %r196}, %fd93;
	}
	{
	.reg .b32 %temp; 
	mov.b64 	{%r197, %temp}, %fd93;
	}
	setp.gt.s32 	%p63, %r196, 1048575;
	mov.b32 	%r198, -1023;
	mov.f64 	%fd413, %fd93;
	@%p63 bra 	$L__BB0_72;
	mul.f64 	%fd413, %fd93, 0d4350000000000000;
	{
	.reg .b32 %temp; 
	mov.b64 	{%temp, %r196}, %fd413;
	}
	{
	.reg .b32 %temp; 
	mov.b64 	{%r197, %temp}, %fd413;
	}
	mov.b32 	%r198, -1077;
$L__BB0_72:
	add.s32 	%r148, %r196, -1;
	setp.lt.u32 	%p64, %r148, 2146435071;
	@%p64 bra 	$L__BB0_74;
	fma.rn.f64 	%fd337, %fd413, 0d7FF0000000000000, 0d7FF0000000000000;
	{
	.reg .b32 %temp; 
	mov.b64 	{%temp, %r149}, %fd413;
	}
	and.b32  	%r150, %r149, 2147483647;
	setp.eq.s32 	%p65, %r150, 0;
	selp.f64 	%fd415, 0dFFF0000000000000, %fd337, %p65;
	bra.uni 	$L__BB0_77;
$L__BB0_74:
	shr.u32 	%r151, %r196, 20;
	add.s32 	%r199, %r198, %r151;
	and.b32  	%r152, %r196, 1048575;
	or.b32  	%r153, %r152, 1072693248;
	mov.b64 	%fd414, {%r197, %r153};
	setp.lt.u32 	%p66, %r153, 1073127583;
	@%p66 bra 	$L__BB0_76;
	{
	.reg .b32 %temp; 
	mov.b64 	{%r154, %temp}, %fd414;
	}
	{
	.reg .b32 %temp; 
	mov.b64 	{%temp, %r155}, %fd414;
	}
	add.s32 	%r156, %r155, -1048576;
	mov.b64 	%fd414, {%r154, %r156};
	add.s32 	%r199, %r199, 1;
$L__BB0_76:
	add.f64 	%fd338, %fd414, 0dBFF0000000000000;
	add.f64 	%fd339, %fd414, 0d3FF0000000000000;
	rcp.approx.ftz.f64 	%fd340, %fd339;
	neg.f64 	%fd341, %fd339;
	fma.rn.f64 	%fd342, %fd341, %fd340, 0d3FF0000000000000;
	fma.rn.f64 	%fd343, %fd342, %fd342, %fd342;
	fma.rn.f64 	%fd344, %fd343, %fd340, %fd340;
	mul.f64 	%fd345, %fd338, %fd344;
	fma.rn.f64 	%fd346, %fd338, %fd344, %fd345;
	mul.f64 	%fd347, %fd346, %fd346;
	fma.rn.f64 	%fd348, %fd347, 0d3EB1380B3AE80F1E, 0d3ED0EE258B7A8B04;
	fma.rn.f64 	%fd349, %fd348, %fd347, 0d3EF3B2669F02676F;
	fma.rn.f64 	%fd350, %fd349, %fd347, 0d3F1745CBA9AB0956;
	fma.rn.f64 	%fd351, %fd350, %fd347, 0d3F3C71C72D1B5154;
	fma.rn.f64 	%fd352, %fd351, %fd347, 0d3F624924923BE72D;
	fma.rn.f64 	%fd353, %fd352, %fd347, 0d3F8999999999A3C4;
	fma.rn.f64 	%fd354, %fd353, %fd347, 0d3FB5555555555554;
	sub.f64 	%fd355, %fd338, %fd346;
	add.f64 	%fd356, %fd355, %fd355;
	neg.f64 	%fd357, %fd346;
	fma.rn.f64 	%fd358, %fd357, %fd338, %fd356;
	mul.f64 	%fd359, %fd344, %fd358;
	mul.f64 	%fd360, %fd347, %fd354;
	fma.rn.f64 	%fd361, %fd360, %fd346, %fd359;
	xor.b32  	%r157, %r199, -2147483648;
	mov.b32 	%r158, 1127219200;
	mov.b64 	%fd362, {%r157, %r158};
	sub.f64 	%fd363, %fd362, %fd64;
	fma.rn.f64 	%fd364, %fd363, 0d3FE62E42FEFA39EF, %fd346;
	fma.rn.f64 	%fd365, %fd363, 0dBFE62E42FEFA39EF, %fd364;
	sub.f64 	%fd366, %fd365, %fd346;
	sub.f64 	%fd367, %fd361, %fd366;
	fma.rn.f64 	%fd368, %fd363, 0d3C7ABC9E3B39803F, %fd367;
	add.f64 	%fd415, %fd364, %fd368;
$L__BB0_77:
	mul.f64 	%fd369, %fd415, 0d3C7777D0FFDA0D24;
	fma.rn.f64 	%fd370, %fd415, 0d3FF71547652B82FE, %fd369;
	add.f64 	%fd371, %fd93, 0dBCB0000000000000;
	mul.f64 	%fd372, %fd371, %fd370;
	sub.f64 	%fd416, %fd416, %fd372;
$L__BB0_78:
	ld.param.u64 	%rd77, [_Z26calculateHistEntropyCuda3DPKdS0_S0_S0_PdPS1__param_4];
	cvt.rn.f32.s32 	%f1, %r17;
	lg2.approx.f32 	%f2, %f1;
	cvt.f64.f32 	%fd373, %f2;
	div.rn.f64 	%fd374, %fd416, %fd373;
	ld.const.u32 	%r159, [d_histEntropySizeCol];
	mad.lo.s32 	%r160, %r159, %r7, %r8;
	cvta.to.global.u64 	%rd70, %rd77;
	mul.wide.s32 	%rd71, %r160, 8;
	add.s64 	%rd72, %rd70, %rd71;
	st.global.f64 	[%rd72], %fd374;
	atom.global.add.u32 	%r79, [d_progress], 1;
	add.s32 	%r161, %r79, 1;
	ld.const.u32 	%r80, [d_histEntropySize];
	mul.hi.s32 	%r162, %r80, 1717986919;
	shr.u32 	%r163, %r162, 31;
	shr.s32 	%r164, %r162, 2;
	add.s32 	%r165, %r164, %r163;
	rem.s32 	%r166, %r161, %r165;
	setp.ne.s32 	%p67, %r166, 0;
	@%p67 bra 	$L__BB0_80;
	mad.lo.s32 	%r167, %r79, 100, 100;
	div.s32 	%r168, %r167, %r80;
	add.u64 	%rd73, %SP, 64;
	add.u64 	%rd74, %SPL, 64;
	st.local.u32 	[%rd74], %r168;
	mov.u64 	%rd75, $str;
	cvta.global.u64 	%rd76, %rd75;
	{ // callseq 0, 0
	.param .b64 param0;
	st.param.b64 	[param0], %rd76;
	.param .b64 param1;
	st.param.b64 	[param1], %rd73;
	.param .b32 retval0;
	call.uni (retval0), 
	vprintf, 
	(
	param0, 
	param1
	);
	ld.param.b32 	%r169, [retval0];
	} // callseq 0
$L__BB0_80:
	ret;

}


// ===== COMPILED SASS (sm_100) =====

	.target	sm_100

	.elftype	@"ET_EXEC"


//--------------------- .note.nv.tkinfo           --------------------------
	.section	.note.nv.tkinfo,"",@"SHT_NOTE"
	.sectionflags	@"SHF_NOTE_NV_TKINFO"
	.tkinfo
        /*0018*/ 	.word	0x00000002
        /*0030*/ 	.string	""
        /*0030*/ 	.string	"ptxas"
        /*0030*/ 	.string	"Cuda compilation tools, release 13.0, V13.0.88"
        /*0030*/ 	.string	"Build cuda_13.0.r13.0/compiler.36424714_0"
        /*0030*/ 	.string	"-arch sm_100 -m 64 "



//--------------------- .note.nv.cuinfo           --------------------------
	.section	.note.nv.cuinfo,"",@"SHT_NOTE"
	.sectionflags	@"SHF_NOTE_NV_CUINFO"
        /*0018*/ 	.short	0x0002
        /*001a*/ 	.short	0x0064
        /*001c*/ 	.short	0x0082
	.zero		2


//--------------------- .nv.info                  --------------------------
	.section	.nv.info,"",@"SHT_CUDA_INFO"
	.align	4


	//----- nvinfo : EIATTR_REGCOUNT
	.align		4
        /*0000*/ 	.byte	0x04, 0x2f
        /*0002*/ 	.short	(.L_18 - .L_17)
	.align		4
.L_17:
        /*0004*/ 	.word	index@(_Z26calculateHistEntropyCuda3DPKdS0_S0_S0_PdPS1_)
        /*0008*/ 	.word	0x0000003b


	//----- nvinfo : EIATTR_FRAME_SIZE
	.align		4
.L_18:
        /*000c*/ 	.byte	0x04, 0x11
        /*000e*/ 	.short	(.L_20 - .L_19)
	.align		4
.L_19:
        /*0010*/ 	.word	index@($__internal_0_$__cuda_sm20_div_rn_f64_full)
        /*0014*/ 	.word	0x00000050


	//----- nvinfo : EIATTR_FRAME_SIZE
	.align		4
.L_20:
        /*0018*/ 	.byte	0x04, 0x11
        /*001a*/ 	.short	(.L_22 - .L_21)
	.align		4
.L_21:
        /*001c*/ 	.word	index@(_Z26calculateHistEntropyCuda3DPKdS0_S0_S0_PdPS1_)
        /*0020*/ 	.word	0x00000050


	//----- nvinfo : EIATTR_MIN_STACK_SIZE
	.align		4
.L_22:
        /*0024*/ 	.byte	0x04, 0x12
        /*0026*/ 	.short	(.L_24 - .L_23)
	.align		4
.L_23:
        /*0028*/ 	.word	index@(_Z26calculateHistEntropyCuda3DPKdS0_S0_S0_PdPS1_)
        /*002c*/ 	.word	0x00000050
.L_24:


//--------------------- .nv.compat                --------------------------
	.section	.nv.compat,"",@"SHT_CUDA_COMPAT_INFO"
	.align	4
        /*0000*/ 	.byte	0x02, 0x09, 0x00, 0x00, 0x02, 0x02, 0x01, 0x00, 0x02, 0x05, 0x05, 0x00, 0x03, 0x07, 0x01, 0x01
        /*0010*/ 	.byte	0x02, 0x03, 0x00, 0x00, 0x02, 0x06, 0x01, 0x00, 0x04, 0x0b, 0x08, 0x00, 0x01, 0x00, 0x00, 0x00
        /*0020*/ 	.byte	0x00, 0x00, 0x00, 0x00


//--------------------- .nv.info._Z26calculateHistEntropyCuda3DPKdS0_S0_S0_PdPS1_ --------------------------
	.section	.nv.info._Z26calculateHistEntropyCuda3DPKdS0_S0_S0_PdPS1_,"",@"SHT_CUDA_INFO"
	.sectionflags	@""
	.align	4


	//----- nvinfo : EIATTR_CUDA_API_VERSION
	.align		4
        /*0000*/ 	.byte	0x04, 0x37
        /*0002*/ 	.short	(.L_26 - .L_25)
.L_25:
        /*0004*/ 	.word	0x00000082


	//----- nvinfo : EIATTR_KPARAM_INFO
	.align		4
.L_26:
        /*0008*/ 	.byte	0x04, 0x17
        /*000a*/ 	.short	(.L_28 - .L_27)
.L_27:
        /*000c*/ 	.word	0x00000000
        /*0010*/ 	.short	0x0005
        /*0012*/ 	.short	0x0028
        /*0014*/ 	.byte	0x00, 0xf5, 0x21, 0x00


	//----- nvinfo : EIATTR_KPARAM_INFO
	.align		4
.L_28:
        /*0018*/ 	.byte	0x04, 0x17
        /*001a*/ 	.short	(.L_30 - .L_29)
.L_29:
        /*001c*/ 	.word	0x00000000
        /*0020*/ 	.short	0x0004
        /*0022*/ 	.short	0x0020
        /*0024*/ 	.byte	0x00, 0xf5, 0x21, 0x00


	//----- nvinfo : EIATTR_KPARAM_INFO
	.align		4
.L_30:
        /*0028*/ 	.byte	0x04, 0x17
        /*002a*/ 	.short	(.L_32 - .L_31)
.L_31:
        /*002c*/ 	.word	0x00000000
        /*0030*/ 	.short	0x0003
        /*0032*/ 	.short	0x0018
        /*0034*/ 	.byte	0x00, 0xf5, 0x21, 0x00


	//----- nvinfo : EIATTR_KPARAM_INFO
	.align		4
.L_32:
        /*0038*/ 	.byte	0x04, 0x17
        /*003a*/ 	.short	(.L_34 - .L_33)
.L_33:
        /*003c*/ 	.word	0x00000000
        /*0040*/ 	.short	0x0002
        /*0042*/ 	.short	0x0010
        /*0044*/ 	.byte	0x00, 0xf5, 0x21, 0x00


	//----- nvinfo : EIATTR_KPARAM_INFO
	.align		4
.L_34:
        /*0048*/ 	.byte	0x04, 0x17
        /*004a*/ 	.short	(.L_36 - .L_35)
.L_35:
        /*004c*/ 	.word	0x00000000
        /*0050*/ 	.short	0x0001
        /*0052*/ 	.short	0x0008
        /*0054*/ 	.byte	0x00, 0xf5, 0x21, 0x00


	//----- nvinfo : EIATTR_KPARAM_INFO
	.align		4
.L_36:
        /*0058*/ 	.byte	0x04, 0x17
        /*005a*/ 	.short	(.L_38 - .L_37)
.L_37:
        /*005c*/ 	.word	0x00000000
        /*0060*/ 	.short	0x0000
        /*0062*/ 	.short	0x0000
        /*0064*/ 	.byte	0x00, 0xf5, 0x21, 0x00


	//----- nvinfo : EIATTR_SPARSE_MMA_MASK
	.align		4
.L_38:
        /*0068*/ 	.byte	0x03, 0x50
        /*006a*/ 	.short	0x0000


	//----- nvinfo : EIATTR_MAXREG_COUNT
	.align		4
        /*006c*/ 	.byte	0x03, 0x1b
        /*006e*/ 	.short	0x00ff


	//----- nvinfo : EIATTR_NUM_BARRIERS
	.align		4
        /*0070*/ 	.byte	0x02, 0x4c
        /*0072*/ 	.byte	0x01
	.zero		1


	//----- nvinfo : EIATTR_EXTERNS
	.align		4
        /*0074*/ 	.byte	0x04, 0x0f
        /*0076*/ 	.short	(.L_40 - .L_39)


	//   ....[0]....
	.align		4
.L_39:
        /*0078*/ 	.word	index@(vprintf)


	//----- nvinfo : EIATTR_MERCURY_ISA_VERSION
	.align		4
.L_40:
        /*007c*/ 	.byte	0x03, 0x5f
        /*007e*/ 	.short	0x0101


	//----- nvinfo : EIATTR_INT_WARP_WIDE_INSTR_OFFSETS
	.align		4
        /*0080*/ 	.byte	0x04, 0x31
        /*0082*/ 	.short	(.L_42 - .L_41)


	//   ....[0]....
.L_41:
        /*0084*/ 	.word	0x00005500


	//   ....[1]....
        /*0088*/ 	.word	0x000056d0


	//----- nvinfo : EIATTR_VRC_CTA_INIT_COUNT
	.align		4
.L_42:
        /*008c*/ 	.byte	0x02, 0x4a
	.zero		1
	.zero		1


	//----- nvinfo : EIATTR_SYSCALL_OFFSETS
	.align		4
        /*0090*/ 	.byte	0x04, 0x46
        /*0092*/ 	.short	(.L_44 - .L_43)


	//   ....[0]....
.L_43:
        /*0094*/ 	.word	0x00005a10


	//----- nvinfo : EIATTR_EXIT_INSTR_OFFSETS
	.align		4
.L_44:
        /*0098*/ 	.byte	0x04, 0x1c
        /*009a*/ 	.short	(.L_46 - .L_45)


	//   ....[0]....
.L_45:
        /*009c*/ 	.word	0x00000370


	//   ....[1]....
        /*00a0*/ 	.word	0x000057e0


	//   ....[2]....
        /*00a4*/ 	.word	0x00005a20


	//----- nvinfo : EIATTR_CRS_STACK_SIZE
	.align		4
.L_46:
        /*00a8*/ 	.byte	0x04, 0x1e
        /*00aa*/ 	.short	(.L_48 - .L_47)
.L_47:
        /*00ac*/ 	.word	0x00000000


	//----- nvinfo : EIATTR_CBANK_PARAM_SIZE
	.align		4
.L_48:
        /*00b0*/ 	.byte	0x03, 0x19
        /*00b2*/ 	.short	0x0030


	//----- nvinfo : EIATTR_PARAM_CBANK
	.align		4
        /*00b4*/ 	.byte	0x04, 0x0a
        /*00b6*/ 	.short	(.L_50 - .L_49)
	.align		4
.L_49:
        /*00b8*/ 	.word	index@(.nv.constant0._Z26calculateHistEntropyCuda3DPKdS0_S0_S0_PdPS1_)
        /*00bc*/ 	.short	0x0380
        /*00be*/ 	.short	0x0030


	//----- nvinfo : EIATTR_SW_WAR
	.align		4
.L_50:
        /*00c0*/ 	.byte	0x04, 0x36
        /*00c2*/ 	.short	(.L_52 - .L_51)
.L_51:
        /*00c4*/ 	.word	0x00000008
.L_52:


//--------------------- .nv.callgraph             --------------------------
	.section	.nv.callgraph,"",@"SHT_CUDA_CALLGRAPH"
	.align	4
	.sectionentsize	8
	.align		4
        /*0000*/ 	.word	0x00000000
	.align		4
        /*0004*/ 	.word	0xffffffff
	.align		4
        /*0008*/ 	.word	index@(_Z26calculateHistEntropyCuda3DPKdS0_S0_S0_PdPS1_)
	.align		4
        /*000c*/ 	.word	index@(vprintf)
	.align		4
        /*0010*/ 	.word	0x00000000
	.align		4
        /*0014*/ 	.word	0xfffffffe
	.align		4
        /*0018*/ 	.word	0x00000000
	.align		4
        /*001c*/ 	.word	0xfffffffd
	.align		4
        /*0020*/ 	.word	0x00000000
	.align		4
        /*0024*/ 	.word	0xfffffffc


//--------------------- .nv.constant4             --------------------------
	.section	.nv.constant4,"a",@progbits
	.align	8
	.align		8
.nv.constant4:
        /*0000*/ 	.dword	vprintf
	.align		8
        /*0008*/ 	.dword	d_progress
	.align		8
        /*0010*/ 	.dword	EPSD
	.align		8
        /*0018*/ 	.dword	$str


//--------------------- .nv.constant3             --------------------------
	.section	.nv.constant3,"a",@progbits
	.align	8
.nv.constant3:
	.type		d_histEntropySize,@object
	.size		d_histEntropySize,(d_histEntropySizeRow - d_histEntropySize)
d_histEntropySize:
	.zero		4
	.type		d_histEntropySizeRow,@object
	.size		d_histEntropySizeRow,(d_histEntropySizeCol - d_histEntropySizeRow)
d_histEntropySizeRow:
	.zero		4
	.type		d_histEntropySizeCol,@object
	.size		d_histEntropySizeCol,(.L_2 - d_histEntropySizeCol)
d_histEntropySizeCol:
	.zero		4
.L_2:
	.zero		4
	.type		d_startBin,@object
	.size		d_startBin,(d_endBin - d_startBin)
d_startBin:
	.zero		8
	.type		d_endBin,@object
	.size		d_endBin,(d_stepBin - d_endBin)
d_endBin:
	.zero		8
	.type		d_stepBin,@object
	.size		d_stepBin,(d_tMax - d_stepBin)
d_stepBin:
	.zero		8
	.type		d_tMax,@object
	.size		d_tMax,(d_transTime - d_tMax)
d_tMax:
	.zero		8
	.type		d_transTime,@object
	.size		d_transTime,(d_h - d_transTime)
d_transTime:
	.zero		8
	.type		d_h,@object
	.size		d_h,(d_coord - d_h)
d_h:
	.zero		8
	.type		d_coord,@object
	.size		d_coord,(d_paramsSize - d_coord)
d_coord:
	.zero		4
	.type		d_paramsSize,@object
	.size		d_paramsSize,(d_XSize - d_paramsSize)
d_paramsSize:
	.zero		4
	.type		d_XSize,@object
	.size		d_XSize,(d_paramNumberA - d_XSize)
d_XSize:
	.zero		4
	.type		d_paramNumberA,@object
	.size		d_paramNumberA,(d_paramNumberB - d_paramNumberA)
d_paramNumberA:
	.zero		4
	.type		d_paramNumberB,@object
	.size		d_paramNumberB,(.L_13 - d_paramNumberB)
d_paramNumberB:
	.zero		4
.L_13:


//--------------------- .text._Z26calculateHistEntropyCuda3DPKdS0_S0_S0_PdPS1_ --------------------------
	.section	.text._Z26calculateHistEntropyCuda3DPKdS0_S0_S0_PdPS1_,"ax",@progbits
	.align	128
        .global         _Z26calculateHistEntropyCuda3DPKdS0_S0_S0_PdPS1_
        .type           _Z26calculateHistEntropyCuda3DPKdS0_S0_S0_PdPS1_,@function
        .size           _Z26calculateHistEntropyCuda3DPKdS0_S0_S0_PdPS1_,(.L_x_105 - _Z26calculateHistEntropyCuda3DPKdS0_S0_S0_PdPS1_)
        .other          _Z26calculateHistEntropyCuda3DPKdS0_S0_S0_PdPS1_,@"STO_CUDA_ENTRY STV_DEFAULT"
_Z26calculateHistEntropyCuda3DPKdS0_S0_S0_PdPS1_:
.text._Z26calculateHistEntropyCuda3DPKdS0_S0_S0_PdPS1_:
[----:B------:R-:W0:Y:S01]  /*0000*/  LDC R1, c[0x0][0x37c] ;  /* 0x0000df00ff017b82 */ /* 0x000e220000000800 */
[----:B------:R-:W1:Y:S07]  /*0010*/  S2R R24, SR_TID.X ;  /* 0x0000000000187919 */ /* 0x000e6e0000002100 */
[----:B------:R-:W2:Y:S01]  /*0020*/  LDC R0, c[0x0][0x2f8] ;  /* 0x0000be00ff007b82 */ /* 0x000ea20000000800 */
[----:B------:R-:W3:Y:S01]  /*0030*/  LDCU.64 UR12, c[0x0][0x358] ;  /* 0x00006b00ff0c77ac */ /* 0x000ee20008000a00 */
[----:B------:R-:W-:Y:S01]  /*0040*/  BSSY.RECONVERGENT B0, `(.L_x_0) ;  /* 0x000002c000007945 */ /* 0x000fe20003800200 */
[----:B0-----:R-:W-:Y:S01]  /*0050*/  VIADD R1, R1, 0xffffffb0 ;  /* 0xffffffb001017836 */ /* 0x001fe20000000000 */
[----:B------:R-:W0:Y:S01]  /*0060*/  LDCU UR11, c[0x0][0x2fc] ;  /* 0x00005f80ff0b77ac */ /* 0x000e220008000800 */
[----:B-1----:R-:W-:-:S13]  /*0070*/  ISETP.NE.AND P0, PT, R24, RZ, PT ;  /* 0x000000ff1800720c */ /* 0x002fda0003f05270 */
[----:B--23--:R-:W-:Y:S05]  /*0080*/  @P0 BRA `(.L_x_1) ;  /* 0x00000000009c0947 */ /* 0x00cfea0003800000 */
[----:B------:R-:W1:Y:S01]  /*0090*/  S2UR UR8, SR_CgaCtaId ;  /* 0x00000000000879c3 */ /* 0x000e620000008800 */
[----:B------:R-:W-:Y:S01]  /*00a0*/  UMOV UR6, 0x400 ;  /* 0x0000040000067882 */ /* 0x000fe20000000000 */
[----:B------:R-:W2:Y:S01]  /*00b0*/  LDCU.64 UR14, c[0x0][0x388] ;  /* 0x00007100ff0e77ac */ /* 0x000ea20008000a00 */
[----:B------:R-:W-:Y:S01]  /*00c0*/  UIADD3 UR4, UPT, UPT, UR6, 0x18, URZ ;  /* 0x0000001806047890 */ /* 0x000fe2000fffe0ff */
[----:B------:R-:W-:-:S03]  /*00d0*/  UMOV UR5, URZ ;  /* 0x000000ff00057c82 */ /* 0x000fc60008000000 */
[----:B-1----:R-:W-:-:S03]  /*00e0*/  ULEA UR7, UR8, UR4, 0x18 ;  /* 0x0000000408077291 */ /* 0x002fc6000f8ec0ff */
[----:B--2---:R-:W-:-:S09]  /*00f0*/  UMOV UR4, URZ ;  /* 0x000000ff00047c82 */ /* 0x004fd20008000000 */
.L_x_2:
[----:B------:R-:W-:-:S04]  /*0100*/  UIADD3 UR9, UP0, UPT, UR4, UR14, URZ ;  /* 0x0000000e04097290 */ /* 0x000fc8000ff1e0ff */
[----:B------:R-:W-:Y:S02]  /*0110*/  UIADD3.X UR10, UPT, UPT, UR5, UR15, URZ, UP0, !UPT ;  /* 0x0000000f050a7290 */ /* 0x000fe400087fe4ff */
[----:B-1----:R-:W-:-:S04]  /*0120*/  IMAD.U32 R2, RZ, RZ, UR9 ;  /* 0x00000009ff027e24 */ /* 0x002fc8000f8e00ff */
[----:B------:R-:W-:-:S05]  /*0130*/  IMAD.U32 R3, RZ, RZ, UR10 ;  /* 0x0000000aff037e24 */ /* 0x000fca000f8e00ff */
[----:B------:R-:W2:Y:S01]  /*0140*/  LDG.E.U8 R2, desc[UR12][R2.64] ;  /* 0x0000000c02027981 */ /* 0x000ea2000c1e1100 */
[----:B------:R-:W-:Y:S02]  /*0150*/  UISETP.GE.U32.AND UP0, UPT, UR4, 0x1f, UPT ;  /* 0x0000001f0400788c */ /* 0x000fe4000bf06070 */
[----:B------:R-:W-:Y:S02]  /*0160*/  UIADD3 UR9, UP1, UPT, UR4, 0x1, URZ ;  /* 0x0000000104097890 */ /* 0x000fe4000ff3e0ff */
[----:B------:R-:W-:Y:S02]  /*0170*/  UISETP.GE.U32.AND.EX UP0, UPT, UR5, URZ, UPT, UP0 ;  /* 0x000000ff0500728c */ /* 0x000fe4000bf06100 */
[----:B------:R-:W-:-:S03]  /*0180*/  UIADD3.X UR10, UPT, UPT, URZ, UR5, URZ, UP1, !UPT ;  /* 0x00000005ff0a7290 */ /* 0x000fc60008ffe4ff */
[----:B------:R-:W-:-:S04]  /*0190*/  UMOV UR4, UR9 ;  /* 0x0000000900047c82 */ /* 0x000fc80008000000 */
[----:B------:R-:W-:Y:S01]  /*01a0*/  UMOV UR5, UR10 ;  /* 0x0000000a00057c82 */ /* 0x000fe20008000000 */
[----:B--2---:R1:W-:Y:S01]  /*01b0*/  STS.U8 [UR7], R2 ;  /* 0x00000002ff007988 */ /* 0x0043e20008000007 */
[----:B------:R-:W-:Y:S01]  /*01c0*/  UIADD3 UR7, UPT, UPT, UR7, 0x1, URZ ;  /* 0x0000000107077890 */ /* 0x000fe2000fffe0ff */
[----:B------:R-:W-:Y:S11]  /*01d0*/  BRA.U !UP0, `(.L_x_2) ;  /* 0xfffffffd08c87547 */ /* 0x000ff6000b83ffff */
[----:B------:R-:W2:Y:S01]  /*01e0*/  LDCU.64 UR14, c[0x0][0x380] ;  /* 0x00007000ff0e77ac */ /* 0x000ea20008000a00 */
[----:B------:R-:W-:Y:S01]  /*01f0*/  ULEA UR6, UR8, UR6, 0x18 ;  /* 0x0000000608067291 */ /* 0x000fe2000f8ec0ff */
[----:B------:R-:W-:Y:S01]  /*0200*/  UMOV UR4, URZ ;  /* 0x000000ff00047c82 */ /* 0x000fe20008000000 */
[----:B------:R-:W-:-:S10]  /*0210*/  UMOV UR5, URZ ;  /* 0x000000ff00057c82 */ /* 0x000fd40008000000 */
.L_x_3:
[----:B--2---:R-:W-:-:S04]  /*0220*/  UIADD3 UR7, UP0, UPT, UR4, UR14, URZ ;  /* 0x0000000e04077290 */ /* 0x004fc8000ff1e0ff */
[----:B------:R-:W-:Y:S02]  /*0230*/  UIADD3.X UR8, UPT, UPT, UR5, UR15, URZ, UP0, !UPT ;  /* 0x0000000f05087290 */ /* 0x000fe400087fe4ff */
[----:B-1-3--:R-:W-:-:S04]  /*0240*/  IMAD.U32 R2, RZ, RZ, UR7 ;  /* 0x00000007ff027e24 */ /* 0x00afc8000f8e00ff */
        /* <DEDUP_REMOVED lines=11> */
.L_x_1:
[----:B0-----:R-:W-:Y:S05]  /*0300*/  BSYNC.RECONVERGENT B0 ;  /* 0x0000000000007941 */ /* 0x001fea0003800200 */
.L_x_0:
[----:B------:R-:W0:Y:S01]  /*0310*/  S2UR UR4, SR_CTAID.X ;  /* 0x00000000000479c3 */ /* 0x000e220000002500 */
[----:B------:R-:W1:Y:S07]  /*0320*/  LDCU UR5, c[0x3][URZ] ;  /* 0x00c00000ff0577ac */ /* 0x000e6e0008000800 */
[----:B------:R-:W0:Y:S02]  /*0330*/  LDC R3, c[0x0][0x360] ;  /* 0x0000d800ff037b82 */ /* 0x000e240000000800 */
[----:B0-----:R-:W-:-:S06]  /*0340*/  IMAD R24, R3, UR4, R24 ;  /* 0x0000000403187c24 */ /* 0x001fcc000f8e0218 */
[----:B------:R-:W-:Y:S01]  /*0350*/  BAR.SYNC.DEFER_BLOCKING 0x0 ;  /* 0x0000000000007b1d */ /* 0x000fe20000010000 */
[----:B-1----:R-:W-:-:S13]  /*0360*/  ISETP.GE.AND P0, PT, R24, UR5, PT ;  /* 0x0000000518007c0c */ /* 0x002fda000bf06270 */
[----:B------:R-:W-:Y:S05]  /*0370*/  @P0 EXIT ;  /* 0x000000000000094d */ /* 0x000fea0003800000 */
[----:B------:R-:W0:Y:S01]  /*0380*/  LDC R25, c[0x3][0x8] ;  /* 0x00c00200ff197b82 */ /* 0x000e220000000800 */
[----:B------:R-:W-:Y:S01]  /*0390*/  IABS R7, R24 ;  /* 0x0000001800077213 */ /* 0x000fe20000000000 */
[----:B------:R-:W1:Y:S06]  /*03a0*/  LDCU UR6, c[0x3][0x3c] ;  /* 0x00c00780ff0677ac */ /* 0x000e6c0008000800 */
[----:B------:R-:W2:Y:S08]  /*03b0*/  LDC.64 R32, c[0x3][0x38] ;  /* 0x00c00e00ff207b82 */ /* 0x000eb00000000a00 */
[----:B------:R-:W4:Y:S01]  /*03c0*/  S2UR UR5, SR_CgaCtaId ;  /* 0x00000000000579c3 */ /* 0x000f220000008800 */
[----:B0-----:R-:W-:Y:S01]  /*03d0*/  IABS R6, R25 ;  /* 0x0000001900067213 */ /* 0x001fe20000000000 */
[----:B------:R-:W-:-:S06]  /*03e0*/  UMOV UR4, 0x400 ;  /* 0x0000040000047882 */ /* 0x000fcc0000000000 */
[----:B------:R-:W0:Y:S01]  /*03f0*/  LDC.64 R16, c[0x3][0x30] ;  /* 0x00c00c00ff107b82 */ /* 0x000e220000000a00 */
[----:B------:R-:W5:Y:S07]  /*0400*/  I2F.RP R4, R6 ;  /* 0x0000000600047306 */ /* 0x000f6e0000209400 */
[----:B------:R-:W0:Y:S08]  /*0410*/  LDC R34, c[0x3][0x50] ;  /* 0x00c01400ff227b82 */ /* 0x000e300000000800 */
[----:B------:R-:W0:Y:S01]  /*0420*/  LDC R27, c[0x3][0x34] ;  /* 0x00c00d00ff1b7b82 */ /* 0x000e220000000800 */
[----:B-----5:R-:W3:Y:S02]  /*0430*/  MUFU.RCP R4, R4 ;  /* 0x0000000400047308 */ /* 0x020ee40000001000 */
[----:B---3--:R-:W-:-:S06]  /*0440*/  IADD3 R2, PT, PT, R4, 0xffffffe, RZ ;  /* 0x0ffffffe04027810 */ /* 0x008fcc0007ffe0ff */
[----:B------:R3:W5:Y:S02]  /*0450*/  F2I.FTZ.U32.TRUNC.NTZ R3, R2 ;  /* 0x0000000200037305 */ /* 0x000764000021f000 */
[----:B---3--:R-:W-:Y:S02]  /*0460*/  IMAD.MOV.U32 R2, RZ, RZ, RZ ;  /* 0x000000ffff027224 */ /* 0x008fe400078e00ff */
[----:B-----5:R-:W-:-:S04]  /*0470*/  IMAD.MOV R5, RZ, RZ, -R3 ;  /* 0x000000ffff057224 */ /* 0x020fc800078e0a03 */
[----:B------:R-:W-:-:S04]  /*0480*/  IMAD R5, R5, R6, RZ ;  /* 0x0000000605057224 */ /* 0x000fc800078e02ff */
[----:B------:R-:W-:Y:S01]  /*0490*/  IMAD.HI.U32 R3, R3, R5, R2 ;  /* 0x0000000503037227 */ /* 0x000fe200078e0002 */
[----:B------:R-:W-:-:S03]  /*04a0*/  LOP3.LUT R2, R24, R25, RZ, 0x3c, !PT ;  /* 0x0000001918027212 */ /* 0x000fc600078e3cff */
[----:B------:R-:W-:Y:S01]  /*04b0*/  IMAD.MOV.U32 R5, RZ, RZ, R7 ;  /* 0x000000ffff057224 */ /* 0x000fe200078e0007 */
[----:B------:R-:W-:-:S03]  /*04c0*/  ISETP.GE.AND P2, PT, R2, RZ, PT ;  /* 0x000000ff0200720c */ /* 0x000fc60003f46270 */
[----:B------:R-:W-:-:S04]  /*04d0*/  IMAD.HI.U32 R26, R3, R5, RZ ;  /* 0x00000005031a7227 */ /* 0x000fc800078e00ff */
[----:B------:R-:W-:-:S04]  /*04e0*/  IMAD.MOV R3, RZ, RZ, -R26 ;  /* 0x000000ffff037224 */ /* 0x000fc800078e0a1a */
[C---:B------:R-:W-:Y:S02]  /*04f0*/  IMAD R3, R6.reuse, R3, R5 ;  /* 0x0000000306037224 */ /* 0x040fe400078e0205 */
[----:B------:R-:W3:Y:S03]  /*0500*/  LDC.64 R4, c[0x0][0x398] ;  /* 0x0000e600ff047b82 */ /* 0x000ee60000000a00 */
[----:B------:R-:W-:-:S13]  /*0510*/  ISETP.GT.U32.AND P1, PT, R6, R3, PT ;  /* 0x000000030600720c */ /* 0x000fda0003f24070 */
[-C--:B------:R-:W-:Y:S01]  /*0520*/  @!P1 IADD3 R3, PT, PT, R3, -R6.reuse, RZ ;  /* 0x8000000603039210 */ /* 0x080fe20007ffe0ff */
[----:B------:R-:W-:Y:S01]  /*0530*/  @!P1 VIADD R26, R26, 0x1 ;  /* 0x000000011a1a9836 */ /* 0x000fe20000000000 */
[----:B------:R-:W-:Y:S02]  /*0540*/  ISETP.NE.AND P1, PT, R25, RZ, PT ;  /* 0x000000ff1900720c */ /* 0x000fe40003f25270 */
[----:B------:R-:W-:Y:S02]  /*0550*/  ISETP.GE.U32.AND P0, PT, R3, R6, PT ;  /* 0x000000060300720c */ /* 0x000fe40003f06070 */
[----:B------:R-:W5:Y:S11]  /*0560*/  LDC.64 R2, c[0x0][0x390] ;  /* 0x0000e400ff027b82 */ /* 0x000f760000000a00 */
[----:B------:R-:W-:-:S04]  /*0570*/  @P0 VIADD R26, R26, 0x1 ;  /* 0x000000011a1a0836 */ /* 0x000fc80000000000 */
[----:B------:R-:W-:Y:S01]  /*0580*/  @!P2 IMAD.MOV R26, RZ, RZ, -R26 ;  /* 0x000000ffff1aa224 */ /* 0x000fe200078e0a1a */
[----:B------:R-:W-:-:S05]  /*0590*/  @!P1 LOP3.LUT R26, RZ, R25, RZ, 0x33, !PT ;  /* 0x00000019ff1a9212 */ /* 0x000fca00078e33ff */
[----:B------:R-:W-:Y:S02]  /*05a0*/  IMAD.MOV R6, RZ, RZ, -R26 ;  /* 0x000000ffff067224 */ /* 0x000fe400078e0a1a */
[----:B-----5:R-:W-:-:S04]  /*05b0*/  IMAD.WIDE R2, R26, 0x8, R2 ;  /* 0x000000081a027825 */ /* 0x020fc800078e0202 */
[----:B------:R-:W-:Y:S01]  /*05c0*/  IMAD R25, R25, R6, R24 ;  /* 0x0000000619197224 */ /* 0x000fe200078e0218 */
[----:B------:R-:W5:Y:S03]  /*05d0*/  LDG.E.64 R28, desc[UR12][R2.64] ;  /* 0x0000000c021c7981 */ /* 0x000f66000c1e1b00 */
[----:B---3--:R-:W-:-:S05]  /*05e0*/  IMAD.WIDE R4, R25, 0x8, R4 ;  /* 0x0000000819047825 */ /* 0x008fca00078e0204 */
[----:B------:R3:W5:Y:S01]  /*05f0*/  LDG.E.64 R30, desc[UR12][R4.64] ;  /* 0x0000000c041e7981 */ /* 0x000762000c1e1b00 */
[----:B-1----:R-:W2:Y:S01]  /*0600*/  MUFU.RCP64H R7, UR6 ;  /* 0x0000000600077d08 */ /* 0x002ea20008001800 */
[----:B------:R-:W-:Y:S01]  /*0610*/  HFMA2 R6, -RZ, RZ, 0, 5.9604644775390625e-08 ;  /* 0x00000001ff067431 */ /* 0x000fe200000001ff */
[----:B----4-:R-:W-:-:S09]  /*0620*/  ULEA UR4, UR5, UR4, 0x18 ;  /* 0x0000000405047291 */ /* 0x010fd2000f8ec0ff */
[----:B------:R-:W-:Y:S04]  /*0630*/  LDS.128 R36, [UR4+0x20] ;  /* 0x00002004ff247984 */ /* 0x000fe80008000c00 */
[----:B------:R-:W1:Y:S01]  /*0640*/  LDS.128 R12, [UR4+0x10] ;  /* 0x00001004ff0c7984 */ /* 0x000e620008000c00 */
[----:B--2---:R-:W-:-:S03]  /*0650*/  DFMA R8, R6, -R32, 1 ;  /* 0x3ff000000608742b */ /* 0x004fc60000000820 */
[----:B------:R-:W2:Y:S05]  /*0660*/  LDS.64 R22, [UR4+0x30] ;  /* 0x00003004ff167984 */ /* 0x000eaa0008000a00 */
[----:B------:R-:W-:-:S08]  /*0670*/  DFMA R8, R8, R8, R8 ;  /* 0x000000080808722b */ /* 0x000fd00000000008 */
[----:B------:R-:W-:Y:S01]  /*0680*/  DFMA R8, R6, R8, R6 ;  /* 0x000000080608722b */ /* 0x000fe20000000006 */
[----:B---3--:R-:W3:Y:S07]  /*0690*/  LDS.128 R4, [UR4] ;  /* 0x00000004ff047984 */ /* 0x008eee0008000c00 */
[----:B------:R-:W-:-:S08]  /*06a0*/  DFMA R2, R8, -R32, 1 ;  /* 0x3ff000000802742b */ /* 0x000fd00000000820 */
[----:B------:R-:W-:Y:S02]  /*06b0*/  DFMA R8, R8, R2, R8 ;  /* 0x000000020808722b */ /* 0x000fe40000000008 */
[----:B------:R-:W4:Y:S06]  /*06c0*/  LDC R2, c[0x3][0x4c] ;  /* 0x00c01300ff027b82 */ /* 0x000f2c0000000800 */
[----:B0-----:R-:W-:-:S08]  /*06d0*/  DMUL R10, R8, R16 ;  /* 0x00000010080a7228 */ /* 0x001fd00000000000 */
[----:B------:R-:W-:Y:S01]  /*06e0*/  DFMA R32, R10, -R32, R16 ;  /* 0x800000200a20722b */ /* 0x000fe20000000010 */
[----:B------:R-:W-:Y:S01]  /*06f0*/  VIADD R3, R1, 0x20 ;  /* 0x0000002001037836 */ /* 0x000fe20000000000 */
[----:B-1----:R-:W-:Y:S01]  /*0700*/  MOV R16, R14 ;  /* 0x0000000e00107202 */ /* 0x002fe20000000f00 */
[----:B------:R-:W-:Y:S02]  /*0710*/  IMAD.MOV.U32 R20, RZ, RZ, R38 ;  /* 0x000000ffff147224 */ /* 0x000fe400078e0026 */
[----:B------:R-:W-:-:S03]  /*0720*/  IMAD.MOV.U32 R21, RZ, RZ, R39 ;  /* 0x000000ffff157224 */ /* 0x000fc600078e0027 */
[----:B------:R-:W-:Y:S01]  /*0730*/  DFMA R8, R8, R32, R10 ;  /* 0x000000200808722b */ /* 0x000fe2000000000a */
[----:B------:R-:W-:Y:S02]  /*0740*/  IMAD.MOV.U32 R18, RZ, RZ, R36 ;  /* 0x000000ffff127224 */ /* 0x000fe400078e0024 */
[----:B------:R-:W-:Y:S02]  /*0750*/  IMAD.MOV.U32 R19, RZ, RZ, R37 ;  /* 0x000000ffff137224 */ /* 0x000fe400078e0025 */
[----:B------:R-:W-:Y:S02]  /*0760*/  IMAD.MOV.U32 R17, RZ, RZ, R15 ;  /* 0x000000ffff117224 */ /* 0x000fe400078e000f */
[--C-:B----4-:R-:W-:Y:S02]  /*0770*/  IMAD R2, R2, 0x8, R3.reuse ;  /* 0x0000000802027824 */ /* 0x110fe400078e0203 */
[----:B------:R-:W-:Y:S01]  /*0780*/  IMAD R3, R34, 0x8, R3 ;  /* 0x0000000822037824 */ /* 0x000fe200078e0203 */
[----:B--2---:R0:W-:Y:S01]  /*0790*/  STL.128 [R1+0x30], R20 ;  /* 0x0000301401007387 */ /* 0x0041e20000100c00 */
[----:B------:R-:W-:-:S03]  /*07a0*/  FFMA R10, RZ, UR6, R9 ;  /* 0x00000006ff0a7c23 */ /* 0x000fc60008000009 */
[----:B------:R0:W-:Y:S04]  /*07b0*/  STL.128 [R1+0x20], R16 ;  /* 0x0000201001007387 */ /* 0x0001e80000100c00 */
[----:B------:R0:W-:Y:S04]  /*07c0*/  STL.64 [R1+0x10], R12 ;  /* 0x0000100c01007387 */ /* 0x0001e80000100a00 */
[----:B---3--:R0:W-:Y:S01]  /*07d0*/  STL.128 [R1], R4 ;  /* 0x0000000401007387 */ /* 0x0081e20000100c00 */
[----:B------:R-:W-:Y:S02]  /*07e0*/  FSETP.GEU.AND P1, PT, |R27|, 6.5827683646048100446e-37, PT ;  /* 0x036000001b00780b */ /* 0x000fe40003f2e200 */
[----:B------:R-:W-:Y:S01]  /*07f0*/  FSETP.GT.AND P0, PT, |R10|, 1.469367938527859385e-39, PT ;  /* 0x001000000a00780b */ /* 0x000fe20003f04200 */
[----:B-----5:R0:W-:Y:S04]  /*0800*/  STL.64 [R2], R28 ;  /* 0x0000001c02007387 */ /* 0x0201e80000100a00 */
[----:B------:R0:W-:Y:S08]  /*0810*/  STL.64 [R3], R30 ;  /* 0x0000001e03007387 */ /* 0x0001f00000100a00 */
[----:B------:R-:W-:Y:S05]  /*0820*/  @P0 BRA P1, `(.L_x_4) ;  /* 0x0000000000280947 */ /* 0x000fea0000800000 */
[----:B------:R-:W1:Y:S01]  /*0830*/  LDCU.64 UR4, c[0x3][0x30] ;  /* 0x00c00600ff0477ac */ /* 0x000e620008000a00 */
[----:B------:R-:W-:Y:S01]  /*0840*/  MOV R46, 0x8b0 ;  /* 0x000008b0002e7802 */ /* 0x000fe20000000f00 */
[----:B------:R-:W2:Y:S01]  /*0850*/  LDCU.64 UR6, c[0x3][0x38] ;  /* 0x00c00700ff0677ac */ /* 0x000ea20008000a00 */
[----:B-1----:R-:W-:Y:S01]  /*0860*/  MOV R42, UR4 ;  /* 0x00000004002a7c02 */ /* 0x002fe20008000f00 */
[----:B------:R-:W-:Y:S02]  /*0870*/  IMAD.U32 R43, RZ, RZ, UR5 ;  /* 0x00000005ff2b7e24 */ /* 0x000fe4000f8e00ff */
[----:B--2---:R-:W-:Y:S02]  /*0880*/  IMAD.U32 R38, RZ, RZ, UR6 ;  /* 0x00000006ff267e24 */ /* 0x004fe4000f8e00ff */
[----:B------:R-:W-:-:S07]  /*0890*/  IMAD.U32 R39, RZ, RZ, UR7 ;  /* 0x00000007ff277e24 */ /* 0x000fce000f8e00ff */
[----:B0-----:R-:W-:Y:S05]  /*08a0*/  CALL.REL.NOINC `($__internal_0_$__cuda_sm20_div_rn_f64_full) ;  /* 0x0000005000607944 */ /* 0x001fea0003c00000 */
[----:B------:R-:W-:Y:S01]  /*08b0*/  IMAD.MOV.U32 R8, RZ, RZ, R48 ;  /* 0x000000ffff087224 */ /* 0x000fe200078e0030 */
[----:B------:R-:W-:-:S07]  /*08c0*/  MOV R9, R49 ;  /* 0x0000003100097202 */ /* 0x000fce0000000f00 */
.L_x_4:
[----:B0-----:R-:W0:Y:S01]  /*08d0*/  F2I.F64.TRUNC R17, R8 ;  /* 0x0000000800117311 */ /* 0x001e22000030d100 */
[----:B------:R-:W-:Y:S01]  /*08e0*/  BSSY.RECONVERGENT B1, `(.L_x_5) ;  /* 0x0000138000017945 */ /* 0x000fe20003800200 */
[----:B------:R-:W-:Y:S02]  /*08f0*/  IMAD.MOV.U32 R18, RZ, RZ, R6 ;  /* 0x000000ffff127224 */ /* 0x000fe400078e0006 */
[----:B------:R-:W-:Y:S02]  /*0900*/  IMAD.MOV.U32 R19, RZ, RZ, R7 ;  /* 0x000000ffff137224 */ /* 0x000fe400078e0007 */
[----:B------:R-:W-:Y:S02]  /*0910*/  IMAD.MOV.U32 R20, RZ, RZ, R12 ;  /* 0x000000ffff147224 */ /* 0x000fe400078e000c */
[----:B------:R-:W-:Y:S01]  /*0920*/  IMAD.MOV.U32 R21, RZ, RZ, R13 ;  /* 0x000000ffff157224 */ /* 0x000fe200078e000d */
[----:B0-----:R-:W-:-:S13]  /*0930*/  ISETP.GE.AND P0, PT, R17, 0x1, PT ;  /* 0x000000011100780c */ /* 0x001fda0003f06270 */
[----:B------:R-:W-:Y:S05]  /*0940*/  @!P0 BRA `(.L_x_6) ;  /* 0x0000001000c48947 */ /* 0x000fea0003800000 */
[----:B------:R-:W2:Y:S01]  /*0950*/  LDL.128 R28, [R1+0x20] ;  /* 0x00002000011c7983 */ /* 0x000ea20000100c00 */
[----:B------:R-:W2:Y:S03]  /*0960*/  LDC.64 R6, c[0x3][0x38] ;  /* 0x00c00e00ff067b82 */ /* 0x000ea60000000a00 */
[----:B------:R-:W3:Y:S01]  /*0970*/  LDL.128 R8, [R1+0x30] ;  /* 0x0000300001087983 */ /* 0x000ee20000100c00 */
[C---:B------:R-:W-:Y:S01]  /*0980*/  ISETP.GE.U32.AND P0, PT, R17.reuse, 0x4, PT ;  /* 0x000000041100780c */ /* 0x040fe20003f06070 */
[----:B------:R-:W-:Y:S01]  /*0990*/  BSSY.RECONVERGENT B2, `(.L_x_7) ;  /* 0x00000e9000027945 */ /* 0x000fe20003800200 */
[----:B------:R-:W-:Y:S01]  /*09a0*/  LOP3.LUT R16, R17, 0x3, RZ, 0xc0, !PT ;  /* 0x0000000311107812 */ /* 0x000fe200078ec0ff */
[C-C-:B--2---:R-:W-:Y:S02]  /*09b0*/  DFMA R2, R6.reuse, 0.5, -R28.reuse ;  /* 0x3fe000000602782b */ /* 0x144fe4000000081c */
[----:B------:R-:W-:-:S06]  /*09c0*/  DFMA R6, R6, 0.5, R28 ;  /* 0x3fe000000606782b */ /* 0x000fcc000000001c */
[----:B------:R-:W-:Y:S02]  /*09d0*/  DFMA R12, R30, -R2, 1 ;  /* 0x3ff000001e0c742b */ /* 0x000fe40000000802 */
[----:B---3--:R-:W-:Y:S01]  /*09e0*/  DMUL R14, R2, R8 ;  /* 0x00000008020e7228 */ /* 0x008fe20000000000 */
[----:B------:R-:W-:Y:S10]  /*09f0*/  @!P0 BRA `(.L_x_8) ;  /* 0x0000000c00888947 */ /* 0x000ff40003800000 */
[----:B------:R-:W-:-:S04]  /*0a00*/  LOP3.LUT R17, R17, 0x7ffffffc, RZ, 0xc0, !PT ;  /* 0x7ffffffc11117812 */ /* 0x000fc800078ec0ff */
[----:B------:R-:W-:-:S07]  /*0a10*/  IADD3 R17, PT, PT, -R17, RZ, RZ ;  /* 0x000000ff11117210 */ /* 0x000fce0007ffe1ff */
.L_x_25:
[----:B------:R-:W-:Y:S01]  /*0a20*/  DADD R22, -R20, -R18 ;  /* 0x0000000014167229 */ /* 0x000fe20000000912 */
[----:B------:R-:W-:Y:S01]  /*0a30*/  IMAD.MOV.U32 R28, RZ, RZ, 0x1 ;  /* 0x00000001ff1c7424 */ /* 0x000fe200078e00ff */
[----:B------:R-:W-:Y:S01]  /*0a40*/  BSSY.RECONVERGENT B3, `(.L_x_9) ;  /* 0x000001e000037945 */ /* 0x000fe20003800200 */
[----:B------:R-:W-:-:S05]  /*0a50*/  VIADD R17, R17, 0x4 ;  /* 0x0000000411117836 */ /* 0x000fca0000000000 */
[----:B------:R-:W-:Y:S01]  /*0a60*/  DFMA R22, R6, R22, R4 ;  /* 0x000000160616722b */ /* 0x000fe20000000004 */
[----:B------:R-:W-:-:S07]  /*0a70*/  ISETP.NE.AND P0, PT, R17, RZ, PT ;  /* 0x000000ff1100720c */ /* 0x000fce0003f05270 */
[----:B------:R-:W-:-:S08]  /*0a80*/  DADD R4, -R10, R22 ;  /* 0x000000000a047229 */ /* 0x000fd00000000116 */
[----:B------:R-:W-:Y:S02]  /*0a90*/  DFMA R34, -R2, R4, 1 ;  /* 0x3ff000000222742b */ /* 0x000fe40000000104 */
[----:B------:R-:W-:-:S04]  /*0aa0*/  DFMA R4, R4, R20, R8 ;  /* 0x000000140404722b */ /* 0x000fc80000000008 */
[----:B------:R-:W0:Y:S04]  /*0ab0*/  MUFU.RCP64H R29, R35 ;  /* 0x00000023001d7308 */ /* 0x000e280000001800 */
[----:B------:R-:W-:-:S08]  /*0ac0*/  DFMA R4, R6, R4, R20 ;  /* 0x000000040604722b */ /* 0x000fd00000000014 */
[----:B------:R-:W-:Y:S02]  /*0ad0*/  DADD R42, R14, R4 ;  /* 0x000000000e2a7229 */ /* 0x000fe40000000004 */
[----:B0-----:R-:W-:-:S08]  /*0ae0*/  DFMA R32, -R34, R28, 1 ;  /* 0x3ff000002220742b */ /* 0x001fd0000000011c */
[----:B------:R-:W-:Y:S01]  /*0af0*/  FSETP.GEU.AND P2, PT, |R43|, 6.5827683646048100446e-37, PT ;  /* 0x036000002b00780b */ /* 0x000fe20003f4e200 */
[----:B------:R-:W-:-:S08]  /*0b00*/  DFMA R32, R32, R32, R32 ;  /* 0x000000202020722b */ /* 0x000fd00000000020 */
[----:B------:R-:W-:-:S08]  /*0b10*/  DFMA R32, R28, R32, R28 ;  /* 0x000000201c20722b */ /* 0x000fd0000000001c */
[----:B------:R-:W-:-:S08]  /*0b20*/  DFMA R20, -R34, R32, 1 ;  /* 0x3ff000002214742b */ /* 0x000fd00000000120 */
[----:B------:R-:W-:-:S08]  /*0b30*/  DFMA R20, R32, R20, R32 ;  /* 0x000000142014722b */ /* 0x000fd00000000020 */
[----:B------:R-:W-:-:S08]  /*0b40*/  DMUL R4, R42, R20 ;  /* 0x000000142a047228 */ /* 0x000fd00000000000 */
[----:B------:R-:W-:-:S08]  /*0b50*/  DFMA R28, -R34, R4, R42 ;  /* 0x00000004221c722b */ /* 0x000fd0000000012a */
[----:B------:R-:W-:Y:S02]  /*0b60*/  DFMA R4, R20, R28, R4 ;  /* 0x0000001c1404722b */ /* 0x000fe40000000004 */
[----:B------:R-:W-:-:S08]  /*0b70*/  DFMA R20, R30, R18, R22 ;  /* 0x000000121e14722b */ /* 0x000fd00000000016 */
[----:B------:R-:W-:Y:S01]  /*0b80*/  FFMA R27, RZ, R35, R5 ;  /* 0x00000023ff1b7223 */ /* 0x000fe20000000005 */
[----:B------:R-:W-:-:S04]  /*0b90*/  DFMA R28, R6, R20, R18 ;  /* 0x00000014061c722b */ /* 0x000fc80000000012 */
[----:B------:R-:W-:-:S13]  /*0ba0*/  FSETP.GT.AND P1, PT, |R27|, 1.469367938527859385e-39, PT ;  /* 0x001000001b00780b */ /* 0x000fda0003f24200 */
[----:B------:R-:W-:Y:S05]  /*0bb0*/  @P1 BRA P2, `(.L_x_10) ;  /* 0x0000000000181947 */ /* 0x000fea0001000000 */
[----:B------:R-:W-:Y:S01]  /*0bc0*/  IMAD.MOV.U32 R38, RZ, RZ, R34 ;  /* 0x000000ffff267224 */ /* 0x000fe200078e0022 */
[----:B------:R-:W-:Y:S01]  /*0bd0*/  MOV R46, 0xc00 ;  /* 0x00000c00002e7802 */ /* 0x000fe20000000f00 */
[----:B------:R-:W-:-:S07]  /*0be0*/  IMAD.MOV.U32 R39, RZ, RZ, R35 ;  /* 0x000000ffff277224 */ /* 0x000fce00078e0023 */
[----:B------:R-:W-:Y:S05]  /*0bf0*/  CALL.REL.NOINC `($__internal_0_$__cuda_sm20_div_rn_f64_full) ;  /* 0x0000004c008c7944 */ /* 0x000fea0003c00000 */
[----:B------:R-:W-:Y:S01]  /*0c00*/  MOV R4, R48 ;  /* 0x0000003000047202 */ /* 0x000fe20000000f00 */
[----:B------:R-:W-:-:S07]  /*0c10*/  IMAD.MOV.U32 R5, RZ, RZ, R49 ;  /* 0x000000ffff057224 */ /* 0x000fce00078e0031 */
.L_x_10:
[----:B------:R-:W-:Y:S05]  /*0c20*/  BSYNC.RECONVERGENT B3 ;  /* 0x0000000000037941 */ /* 0x000fea0003800200 */
.L_x_9:
[----:B------:R-:W0:Y:S01]  /*0c30*/  MUFU.RCP64H R19, R13 ;  /* 0x0000000d00137308 */ /* 0x000e220000001800 */
[----:B------:R-:W-:Y:S01]  /*0c40*/  IMAD.MOV.U32 R18, RZ, RZ, 0x1 ;  /* 0x00000001ff127424 */ /* 0x000fe200078e00ff */
[----:B------:R-:W-:Y:S01]  /*0c50*/  DFMA R42, R2, R22, R28 ;  /* 0x00000016022a722b */ /* 0x000fe2000000001c */
[----:B------:R-:W-:Y:S09]  /*0c60*/  BSSY.RECONVERGENT B3, `(.L_x_11) ;  /* 0x0000013000037945 */ /* 0x000ff20003800200 */
[----:B------:R-:W-:Y:S01]  /*0c70*/  FSETP.GEU.AND P2, PT, |R43|, 6.5827683646048100446e-37, PT ;  /* 0x036000002b00780b */ /* 0x000fe20003f4e200 */
[----:B0-----:R-:W-:-:S08]  /*0c80*/  DFMA R20, -R12, R18, 1 ;  /* 0x3ff000000c14742b */ /* 0x001fd00000000112 */
[----:B------:R-:W-:-:S08]  /*0c90*/  DFMA R20, R20, R20, R20 ;  /* 0x000000141414722b */ /* 0x000fd00000000014 */
[----:B------:R-:W-:-:S08]  /*0ca0*/  DFMA R20, R18, R20, R18 ;  /* 0x000000141214722b */ /* 0x000fd00000000012 */
[----:B------:R-:W-:-:S08]  /*0cb0*/  DFMA R18, -R12, R20, 1 ;  /* 0x3ff000000c12742b */ /* 0x000fd00000000114 */
[----:B------:R-:W-:-:S08]  /*0cc0*/  DFMA R18, R20, R18, R20 ;  /* 0x000000121412722b */ /* 0x000fd00000000014 */
[----:B------:R-:W-:-:S08]  /*0cd0*/  DMUL R20, R42, R18 ;  /* 0x000000122a147228 */ /* 0x000fd00000000000 */
[----:B------:R-:W-:-:S08]  /*0ce0*/  DFMA R28, -R12, R20, R42 ;  /* 0x000000140c1c722b */ /* 0x000fd0000000012a */
[----:B------:R-:W-:-:S10]  /*0cf0*/  DFMA R18, R18, R28, R20 ;  /* 0x0000001c1212722b */ /* 0x000fd40000000014 */
[----:B------:R-:W-:-:S05]  /*0d00*/  FFMA R20, RZ, R13, R19 ;  /* 0x0000000dff147223 */ /* 0x000fca0000000013 */
        /* <DEDUP_REMOVED lines=8> */
.L_x_12:
[----:B------:R-:W-:Y:S05]  /*0d90*/  BSYNC.RECONVERGENT B3 ;  /* 0x0000000000037941 */ /* 0x000fea0003800200 */
.L_x_11:
[----:B------:R-:W-:Y:S01]  /*0da0*/  DADD R20, -R18, -R4 ;  /* 0x0000000012147229 */ /* 0x000fe20000000904 */
[----:B------:R-:W-:Y:S01]  /*0db0*/  IMAD.MOV.U32 R28, RZ, RZ, 0x1 ;  /* 0x00000001ff1c7424 */ /* 0x000fe200078e00ff */
[----:B------:R-:W-:Y:S06]  /*0dc0*/  BSSY.RECONVERGENT B3, `(.L_x_13) ;  /* 0x000001d000037945 */ /* 0x000fec0003800200 */
[----:B------:R-:W-:-:S08]  /*0dd0*/  DFMA R22, R2, R20, R22 ;  /* 0x000000140216722b */ /* 0x000fd00000000016 */
[----:B------:R-:W-:-:S08]  /*0de0*/  DFMA R20, R6, R20, R22 ;  /* 0x000000140614722b */ /* 0x000fd00000000016 */
        /* <DEDUP_REMOVED lines=26> */
.L_x_14:
[----:B------:R-:W-:Y:S05]  /*0f90*/  BSYNC.RECONVERGENT B3 ;  /* 0x0000000000037941 */ /* 0x000fea0003800200 */
.L_x_13:
        /* <DEDUP_REMOVED lines=22> */
.L_x_16:
[----:B------:R-:W-:Y:S05]  /*1100*/  BSYNC.RECONVERGENT B3 ;  /* 0x0000000000037941 */ /* 0x000fea0003800200 */
.L_x_15:
        /* <DEDUP_REMOVED lines=31> */
.L_x_18:
[----:B------:R-:W-:Y:S05]  /*1300*/  BSYNC.RECONVERGENT B3 ;  /* 0x0000000000037941 */ /* 0x000fea0003800200 */
.L_x_17:
        /* <DEDUP_REMOVED lines=22> */
.L_x_20:
[----:B------:R-:W-:Y:S05]  /*1470*/  BSYNC.RECONVERGENT B3 ;  /* 0x0000000000037941 */ /* 0x000fea0003800200 */
.L_x_19:
        /* <DEDUP_REMOVED lines=31> */
.L_x_22:
[----:B------:R-:W-:Y:S05]  /*1670*/  BSYNC.RECONVERGENT B3 ;  /* 0x0000000000037941 */ /* 0x000fea0003800200 */
.L_x_21:
        /* <DEDUP_REMOVED lines=22> */
.L_x_24:
[----:B------:R-:W-:Y:S05]  /*17e0*/  BSYNC.RECONVERGENT B3 ;  /* 0x0000000000037941 */ /* 0x000fea0003800200 */
.L_x_23:
[----:B------:R-:W-:-:S08]  /*17f0*/  DADD R4, -R20, -R18 ;  /* 0x0000000014047229 */ /* 0x000fd00000000912 */
[----:B------:R-:W-:Y:S01]  /*1800*/  DFMA R4, R2, R4, R22 ;  /* 0x000000040204722b */ /* 0x000fe20000000016 */
[----:B------:R-:W-:Y:S10]  /*1810*/  @P0 BRA `(.L_x_25) ;  /* 0xfffffff000800947 */ /* 0x000ff4000383ffff */
.L_x_8:
[----:B------:R-:W-:Y:S05]  /*1820*/  BSYNC.RECONVERGENT B2 ;  /* 0x0000000000027941 */ /* 0x000fea0003800200 */
.L_x_7:
[----:B------:R-:W-:Y:S01]  /*1830*/  ISETP.NE.AND P0, PT, R16, RZ, PT ;  /* 0x000000ff1000720c */ /* 0x000fe20003f05270 */
[----:B------:R-:W-:-:S12]  /*1840*/  BSSY.RECONVERGENT B2, `(.L_x_26) ;  /* 0x000003e000027945 */ /* 0x000fd80003800200 */
[----:B------:R-:W-:Y:S05]  /*1850*/  @!P0 BRA `(.L_x_27) ;  /* 0x0000000000f08947 */ /* 0x000fea0003800000 */
[----:B------:R-:W-:-:S07]  /*1860*/  IMAD.MOV R27, RZ, RZ, -R16 ;  /* 0x000000ffff1b7224 */ /* 0x000fce00078e0a10 */
.L_x_32:
        /* <DEDUP_REMOVED lines=26> */
[----:B------:R-:W-:Y:S01]  /*1a10*/  MOV R38, R32 ;  /* 0x0000002000267202 */ /* 0x000fe20000000f00 */
[----:B------:R-:W-:Y:S01]  /*1a20*/  IMAD.MOV.U32 R39, RZ, RZ, R33 ;  /* 0x000000ffff277224 */ /* 0x000fe200078e0021 */
[----:B------:R-:W-:-:S07]  /*1a30*/  MOV R46, 0x1a50 ;  /* 0x00001a50002e7802 */ /* 0x000fce0000000f00 */
[----:B------:R-:W-:Y:S05]  /*1a40*/  CALL.REL.NOINC `($__internal_0_$__cuda_sm20_div_rn_f64_full) ;  /* 0x0000003c00f87944 */ /* 0x000fea0003c00000 */
[----:B------:R-:W-:Y:S02]  /*1a50*/  IMAD.MOV.U32 R20, RZ, RZ, R48 ;  /* 0x000000ffff147224 */ /* 0x000fe400078e0030 */
[----:B------:R-:W-:-:S07]  /*1a60*/  IMAD.MOV.U32 R21, RZ, RZ, R49 ;  /* 0x000000ffff157224 */ /* 0x000fce00078e0031 */
.L_x_29:
[----:B------:R-:W-:Y:S05]  /*1a70*/  BSYNC.RECONVERGENT B3 ;  /* 0x0000000000037941 */ /* 0x000fea0003800200 */
.L_x_28:
        /* <DEDUP_REMOVED lines=22> */
.L_x_31:
[----:B------:R-:W-:Y:S05]  /*1be0*/  BSYNC.RECONVERGENT B3 ;  /* 0x0000000000037941 */ /* 0x000fea0003800200 */
.L_x_30:
[----:B------:R-:W-:-:S08]  /*1bf0*/  DADD R16, -R20, -R18 ;  /* 0x0000000014107229 */ /* 0x000fd00000000912 */
[----:B------:R-:W-:Y:S01]  /*1c00*/  DFMA R4, R2, R16, R4 ;  /* 0x000000100204722b */ /* 0x000fe20000000004 */
[----:B------:R-:W-:Y:S10]  /*1c10*/  @P0 BRA `(.L_x_32) ;  /* 0xfffffffc00140947 */ /* 0x000ff4000383ffff */
.L_x_27:
[----:B------:R-:W-:Y:S05]  /*1c20*/  BSYNC.RECONVERGENT B2 ;  /* 0x0000000000027941 */ /* 0x000fea0003800200 */
.L_x_26:
[----:B------:R0:W-:Y:S04]  /*1c30*/  STL.64 [R1+0x8], R18 ;  /* 0x0000081201007387 */ /* 0x0001e80000100a00 */
[----:B------:R0:W-:Y:S04]  /*1c40*/  STL.64 [R1+0x10], R20 ;  /* 0x0000101401007387 */ /* 0x0001e80000100a00 */
[----:B------:R0:W-:Y:S02]  /*1c50*/  STL.64 [R1], R4 ;  /* 0x0000000401007387 */ /* 0x0001e40000100a00 */
.L_x_6:
[----:B------:R-:W-:Y:S05]  /*1c60*/  BSYNC.RECONVERGENT B1 ;  /* 0x0000000000017941 */ /* 0x000fea0003800200 */
.L_x_5:
[----:B------:R-:W1:Y:S01]  /*1c70*/  LDCU UR4, c[0x3][0x24] ;  /* 0x00c00480ff0477ac */ /* 0x000e620008000800 */
[----:B------:R-:W2:Y:S01]  /*1c80*/  LDC.64 R10, c[0x3][0x20] ;  /* 0x00c00800ff0a7b82 */ /* 0x000ea20000000a00 */
[----:B------:R-:W-:-:S07]  /*1c90*/  IMAD.MOV.U32 R2, RZ, RZ, 0x1 ;  /* 0x00000001ff027424 */ /* 0x000fce00078e00ff */
[----:B------:R-:W3:Y:S08]  /*1ca0*/  LDC.64 R8, c[0x3][0x10] ;  /* 0x00c00400ff087b82 */ /* 0x000ef00000000a00 */
[----:B------:R-:W3:Y:S01]  /*1cb0*/  LDC.64 R42, c[0x3][0x18] ;  /* 0x00c00600ff2a7b82 */ /* 0x000ee20000000a00 */
[----:B-1----:R-:W2:Y:S02]  /*1cc0*/  MUFU.RCP64H R3, UR4 ;  /* 0x0000000400037d08 */ /* 0x002ea40008001800 */
[----:B--2---:R-:W-:-:S02]  /*1cd0*/  DFMA R6, R2, -R10, 1 ;  /* 0x3ff000000206742b */ /* 0x004fc4000000080a */
[----:B---3--:R-:W-:-:S06]  /*1ce0*/  DADD R42, R42, -R8 ;  /* 0x000000002a2a7229 */ /* 0x008fcc0000000808 */
[----:B------:R-:W-:-:S08]  /*1cf0*/  DFMA R6, R6, R6, R6 ;  /* 0x000000060606722b */ /* 0x000fd00000000006 */
[----:B------:R-:W-:Y:S01]  /*1d00*/  DFMA R6, R2, R6, R2 ;  /* 0x000000060206722b */ /* 0x000fe20000000002 */
[----:B------:R-:W-:-:S07]  /*1d10*/  FSETP.GEU.AND P1, PT, |R43|, 6.5827683646048100446e-37, PT ;  /* 0x036000002b00780b */ /* 0x000fce0003f2e200 */
[----:B------:R-:W-:-:S08]  /*1d20*/  DFMA R2, R6, -R10, 1 ;  /* 0x3ff000000602742b */ /* 0x000fd0000000080a */
[----:B------:R-:W-:-:S08]  /*1d30*/  DFMA R2, R6, R2, R6 ;  /* 0x000000020602722b */ /* 0x000fd00000000006 */
[----:B------:R-:W-:-:S08]  /*1d40*/  DMUL R6, R42, R2 ;  /* 0x000000022a067228 */ /* 0x000fd00000000000 */
[----:B------:R-:W-:-:S08]  /*1d50*/  DFMA R8, R6, -R10, R42 ;  /* 0x8000000a0608722b */ /* 0x000fd0000000002a */
[----:B------:R-:W-:-:S10]  /*1d60*/  DFMA R2, R2, R8, R6 ;  /* 0x000000080202722b */ /* 0x000fd40000000006 */
[----:B------:R-:W-:-:S05]  /*1d70*/  FFMA R6, RZ, UR4, R3 ;  /* 0x00000004ff067c23 */ /* 0x000fca0008000003 */
[----:B------:R-:W-:-:S13]  /*1d80*/  FSETP.GT.AND P0, PT, |R6|, 1.469367938527859385e-39, PT ;  /* 0x001000000600780b */ /* 0x000fda0003f04200 */
[----:B------:R-:W-:Y:S05]  /*1d90*/  @P0 BRA P1, `(.L_x_33) ;  /* 0x00000000001c0947 */ /* 0x000fea0000800000 */
[----:B------:R-:W1:Y:S01]  /*1da0*/  LDCU.64 UR4, c[0x3][0x20] ;  /* 0x00c00400ff0477ac */ /* 0x000e620008000a00 */
[----:B------:R-:W-:Y:S02]  /*1db0*/  MOV R46, 0x1df0 ;  /* 0x00001df0002e7802 */ /* 0x000fe40000000f00 */
[----:B-1----:R-:W-:Y:S01]  /*1dc0*/  MOV R38, UR4 ;  /* 0x0000000400267c02 */ /* 0x002fe20008000f00 */
[----:B------:R-:W-:-:S07]  /*1dd0*/  IMAD.U32 R39, RZ, RZ, UR5 ;  /* 0x00000005ff277e24 */ /* 0x000fce000f8e00ff */
[----:B0-----:R-:W-:Y:S05]  /*1de0*/  CALL.REL.NOINC `($__internal_0_$__cuda_sm20_div_rn_f64_full) ;  /* 0x0000003c00107944 */ /* 0x001fea0003c00000 */
[----:B------:R-:W-:Y:S02]  /*1df0*/  IMAD.MOV.U32 R2, RZ, RZ, R48 ;  /* 0x000000ffff027224 */ /* 0x000fe400078e0030 */
[----:B------:R-:W-:-:S07]  /*1e00*/  IMAD.MOV.U32 R3, RZ, RZ, R49 ;  /* 0x000000ffff037224 */ /* 0x000fce00078e0031 */
.L_x_33:
[----:B------:R-:W1:Y:S01]  /*1e10*/  LDC.64 R32, c[0x0][0x3a8] ;  /* 0x0000ea00ff207b82 */ /* 0x000e620000000a00 */
[----:B------:R-:W2:Y:S07]  /*1e20*/  LDCU UR6, c[0x3][0x3c] ;  /* 0x00c00780ff0677ac */ /* 0x000eae0008000800 */
[----:B------:R-:W3:Y:S01]  /*1e30*/  LDC.64 R8, c[0x3][0x38] ;  /* 0x00c00e00ff087b82 */ /* 0x000ee20000000a00 */
[----:B------:R-:W-:Y:S01]  /*1e40*/  IMAD.MOV.U32 R6, RZ, RZ, 0x1 ;  /* 0x00000001ff067424 */ /* 0x000fe200078e00ff */
[----:B------:R-:W4:Y:S06]  /*1e50*/  LDCU.64 UR4, c[0x3][0x28] ;  /* 0x00c00500ff0477ac */ /* 0x000f2c0008000a00 */
[----:B------:R-:W0:Y:S01]  /*1e60*/  LDC R12, c[0x3][0x2c] ;  /* 0x00c00b00ff0c7b82 */ /* 0x000e220000000800 */
[----:B-1----:R-:W-:-:S05]  /*1e70*/  IMAD.WIDE R32, R24, 0x8, R32 ;  /* 0x0000000818207825 */ /* 0x002fca00078e0220 */
[----:B------:R1:W5:Y:S01]  /*1e80*/  LDG.E.64 R34, desc[UR12][R32.64] ;  /* 0x0000000c20227981 */ /* 0x000362000c1e1b00 */
[----:B--2---:R-:W3:Y:S08]  /*1e90*/  MUFU.RCP64H R7, UR6 ;  /* 0x0000000600077d08 */ /* 0x004ef00008001800 */
[----:B------:R1:W2:Y:S01]  /*1ea0*/  F2I.F64.CEIL R27, R2 ;  /* 0x00000002001b7311 */ /* 0x0002a20000309100 */
[----:B0-----:R-:W-:Y:S01]  /*1eb0*/  FSETP.GEU.AND P1, PT, |R12|, 6.5827683646048100446e-37, PT ;  /* 0x036000000c00780b */ /* 0x001fe20003f2e200 */
[----:B---3--:R-:W-:-:S08]  /*1ec0*/  DFMA R10, R6, -R8, 1 ;  /* 0x3ff00000060a742b */ /* 0x008fd00000000808 */
[----:B------:R-:W-:-:S08]  /*1ed0*/  DFMA R10, R10, R10, R10 ;  /* 0x0000000a0a0a722b */ /* 0x000fd0000000000a */
[----:B------:R-:W-:-:S08]  /*1ee0*/  DFMA R10, R6, R10, R6 ;  /* 0x0000000a060a722b */ /* 0x000fd00000000006 */
[----:B------:R-:W-:-:S08]  /*1ef0*/  DFMA R6, R10, -R8, 1 ;  /* 0x3ff000000a06742b */ /* 0x000fd00000000808 */
[----:B------:R-:W-:-:S08]  /*1f00*/  DFMA R10, R10, R6, R10 ;  /* 0x000000060a0a722b */ /* 0x000fd0000000000a */
[----:B----4-:R-:W-:-:S08]  /*1f10*/  DMUL R6, R10, UR4 ;  /* 0x000000040a067c28 */ /* 0x010fd00008000000 */
[----:B------:R-:W-:-:S08]  /*1f20*/  DFMA R8, R6, -R8, UR4 ;  /* 0x0000000406087e2b */ /* 0x000fd00008000808 */
[----:B------:R-:W-:-:S10]  /*1f30*/  DFMA R6, R10, R8, R6 ;  /* 0x000000080a06722b */ /* 0x000fd40000000006 */
[----:B------:R-:W-:-:S05]  /*1f40*/  FFMA R8, RZ, UR6, R7 ;  /* 0x00000006ff087c23 */ /* 0x000fca0008000007 */
[----:B------:R-:W-:-:S13]  /*1f50*/  FSETP.GT.AND P0, PT, |R8|, 1.469367938527859385e-39, PT ;  /* 0x001000000800780b */ /* 0x000fda0003f04200 */
[----:B-12---:R-:W-:Y:S05]  /*1f60*/  @P0 BRA P1, `(.L_x_34) ;  /* 0x0000000000280947 */ /* 0x006fea0000800000 */
[----:B------:R-:W0:Y:S01]  /*1f70*/  LDCU.64 UR4, c[0x3][0x28] ;  /* 0x00c00500ff0477ac */ /* 0x000e220008000a00 */
[----:B------:R-:W-:Y:S01]  /*1f80*/  MOV R46, 0x1ff0 ;  /* 0x00001ff0002e7802 */ /* 0x000fe20000000f00 */
[----:B------:R-:W1:Y:S01]  /*1f90*/  LDCU.64 UR6, c[0x3][0x38] ;  /* 0x00c00700ff0677ac */ /* 0x000e620008000a00 */
[----:B0-----:R-:W-:Y:S01]  /*1fa0*/  MOV R42, UR4 ;  /* 0x00000004002a7c02 */ /* 0x001fe20008000f00 */
[----:B------:R-:W-:Y:S02]  /*1fb0*/  IMAD.U32 R43, RZ, RZ, UR5 ;  /* 0x00000005ff2b7e24 */ /* 0x000fe4000f8e00ff */
[----:B-1----:R-:W-:Y:S02]  /*1fc0*/  IMAD.U32 R38, RZ, RZ, UR6 ;  /* 0x00000006ff267e24 */ /* 0x002fe4000f8e00ff */
[----:B------:R-:W-:-:S07]  /*1fd0*/  IMAD.U32 R39, RZ, RZ, UR7 ;  /* 0x00000007ff277e24 */ /* 0x000fce000f8e00ff */
[----:B-----5:R-:W-:Y:S05]  /*1fe0*/  CALL.REL.NOINC `($__internal_0_$__cuda_sm20_div_rn_f64_full) ;  /* 0x0000003800907944 */ /* 0x020fea0003c00000 */
[----:B------:R-:W-:Y:S01]  /*1ff0*/  IMAD.MOV.U32 R6, RZ, RZ, R48 ;  /* 0x000000ffff067224 */ /* 0x000fe200078e0030 */
[----:B------:R-:W-:-:S07]  /*2000*/  MOV R7, R49 ;  /* 0x0000003100077202 */ /* 0x000fce0000000f00 */
.L_x_34:
[----:B------:R-:W0:Y:S02]  /*2010*/  LDC R36, c[0x3][0x40] ;  /* 0x00c01000ff247b82 */ /* 0x000e240000000800 */
[----:B0-----:R-:W-:-:S05]  /*2020*/  IMAD R36, R36, 0x8, R1 ;  /* 0x0000000824247824 */ /* 0x001fca00078e0201 */
[----:B------:R0:W5:Y:S01]  /*2030*/  LDL.64 R16, [R36] ;  /* 0x0000000024107983 */ /* 0x0001620000100a00 */
[----:B------:R-:W-:Y:S01]  /*2040*/  ISETP.GE.AND P0, PT, R27, 0x1, PT ;  /* 0x000000011b00780c */ /* 0x000fe20003f06270 */
[----:B------:R0:W1:Y:S01]  /*2050*/  F2I.F64.TRUNC R37, R6 ;  /* 0x0000000600257311 */ /* 0x000062000030d100 */
[----:B------:R-:W-:Y:S11]  /*2060*/  BSSY.RECONVERGENT B0, `(.L_x_35) ;  /* 0x0000048000007945 */ /* 0x000ff60003800200 */
[----:B0-----:R-:W-:Y:S05]  /*2070*/  @!P0 BRA `(.L_x_36) ;  /* 0x0000000400188947 */ /* 0x001fea0003800000 */
[C---:B------:R-:W-:Y:S01]  /*2080*/  ISETP.GE.U32.AND P0, PT, R27.reuse, 0x10, PT ;  /* 0x000000101b00780c */ /* 0x040fe20003f06070 */
[----:B------:R-:W-:Y:S01]  /*2090*/  BSSY.RECONVERGENT B1, `(.L_x_37) ;  /* 0x0000020000017945 */ /* 0x000fe20003800200 */
[----:B------:R-:W-:Y:S01]  /*20a0*/  LOP3.LUT R10, R27, 0xf, RZ, 0xc0, !PT ;  /* 0x0000000f1b0a7812 */ /* 0x000fe200078ec0ff */
[----:B------:R-:W-:-:S03]  /*20b0*/  IMAD.MOV.U32 R7, RZ, RZ, RZ ;  /* 0x000000ffff077224 */ /* 0x000fc600078e00ff */
[----:B------:R-:W-:-:S07]  /*20c0*/  ISETP.NE.AND P1, PT, R10, RZ, PT ;  /* 0x000000ff0a00720c */ /* 0x000fce0003f25270 */
[----:B------:R-:W-:Y:S06]  /*20d0*/  @!P0 BRA `(.L_x_38) ;  /* 0x00000000006c8947 */ /* 0x000fec0003800000 */
[----:B-----5:R-:W-:Y:S02]  /*20e0*/  IADD3 R8, P0, PT, R34, 0x40, RZ ;  /* 0x0000004022087810 */ /* 0x020fe40007f1e0ff */
[----:B------:R-:W-:-:S03]  /*20f0*/  LOP3.LUT R7, R27, 0x7ffffff0, RZ, 0xc0, !PT ;  /* 0x7ffffff01b077812 */ /* 0x000fc600078ec0ff */
[----:B------:R-:W-:Y:S02]  /*2100*/  IMAD.X R9, RZ, RZ, R35, P0 ;  /* 0x000000ffff097224 */ /* 0x000fe400000e0623 */
[----:B------:R-:W-:-:S07]  /*2110*/  IMAD.MOV R6, RZ, RZ, -R7 ;  /* 0x000000ffff067224 */ /* 0x000fce00078e0a07 */
.L_x_39:
[----:B0-----:R-:W-:Y:S01]  /*2120*/  MOV R2, R8 ;  /* 0x0000000800027202 */ /* 0x001fe20000000f00 */
[----:B------:R-:W-:Y:S02]  /*2130*/  IMAD.MOV.U32 R3, RZ, RZ, R9 ;  /* 0x000000ffff037224 */ /* 0x000fe400078e0009 */
[----:B------:R-:W-:Y:S01]  /*2140*/  VIADD R6, R6, 0x10 ;  /* 0x0000001006067836 */ /* 0x000fe20000000000 */
[----:B------:R-:W-:Y:S02]  /*2150*/  IADD3 R8, P2, PT, R2, 0x80, RZ ;  /* 0x0000008002087810 */ /* 0x000fe40007f5e0ff */
[----:B------:R0:W-:Y:S02]  /*2160*/  ST.E.64 desc[UR12][R2.64+-0x40], RZ ;  /* 0xffffc0ff02007985 */ /* 0x0001e4000c101b0c */
[----:B------:R-:W-:Y:S01]  /*2170*/  ISETP.NE.AND P0, PT, R6, RZ, PT ;  /* 0x000000ff0600720c */ /* 0x000fe20003f05270 */
[----:B------:R-:W-:Y:S01]  /*2180*/  IMAD.X R9, RZ, RZ, R3, P2 ;  /* 0x000000ffff097224 */ /* 0x000fe200010e0603 */
[----:B------:R0:W-:Y:S04]  /*2190*/  ST.E.64 desc[UR12][R2.64+-0x38], RZ ;  /* 0xffffc8ff02007985 */ /* 0x0001e8000c101b0c */
        /* <DEDUP_REMOVED lines=13> */
[----:B------:R0:W-:Y:S01]  /*2270*/  ST.E.64 desc[UR12][R2.64+0x38], RZ ;  /* 0x000038ff02007985 */ /* 0x0001e2000c101b0c */
[----:B------:R-:W-:Y:S05]  /*2280*/  @P0 BRA `(.L_x_39) ;  /* 0xfffffffc00a40947 */ /* 0x000fea000383ffff */
.L_x_38:
[----:B------:R-:W-:Y:S05]  /*2290*/  BSYNC.RECONVERGENT B1 ;  /* 0x0000000000017941 */ /* 0x000fea0003800200 */
.L_x_37:
[----:B------:R-:W-:Y:S05]  /*22a0*/  @!P1 BRA `(.L_x_36) ;  /* 0x00000000008c9947 */ /* 0x000fea0003800000 */
[----:B------:R-:W-:Y:S01]  /*22b0*/  ISETP.GE.U32.AND P0, PT, R10, 0x8, PT ;  /* 0x000000080a00780c */ /* 0x000fe20003f06070 */
[----:B------:R-:W-:Y:S01]  /*22c0*/  BSSY.RECONVERGENT B1, `(.L_x_40) ;  /* 0x000000e000017945 */ /* 0x000fe20003800200 */
[----:B------:R-:W-:-:S04]  /*22d0*/  LOP3.LUT R6, R27, 0x7, RZ, 0xc0, !PT ;  /* 0x000000071b067812 */ /* 0x000fc800078ec0ff */
[----:B------:R-:W-:-:S07]  /*22e0*/  ISETP.NE.AND P1, PT, R6, RZ, PT ;  /* 0x000000ff0600720c */ /* 0x000fce0003f25270 */
[----:B------:R-:W-:Y:S06]  /*22f0*/  @!P0 BRA `(.L_x_41) ;  /* 0x0000000000288947 */ /* 0x000fec0003800000 */
[----:B0----5:R-:W-:-:S04]  /*2300*/  IMAD.WIDE.U32 R2, R7, 0x8, R34 ;  /* 0x0000000807027825 */ /* 0x021fc800078e0022 */
[----:B------:R-:W-:Y:S01]  /*2310*/  VIADD R7, R7, 0x8 ;  /* 0x0000000807077836 */ /* 0x000fe20000000000 */
[----:B------:R2:W-:Y:S04]  /*2320*/  ST.E.64 desc[UR12][R2.64], RZ ;  /* 0x000000ff02007985 */ /* 0x0005e8000c101b0c */
[----:B------:R2:W-:Y:S04]  /*2330*/  ST.E.64 desc[UR12][R2.64+0x8], RZ ;  /* 0x000008ff02007985 */ /* 0x0005e8000c101b0c */
[----:B------:R2:W-:Y:S04]  /*2340*/  ST.E.64 desc[UR12][R2.64+0x10], RZ ;  /* 0x000010ff02007985 */ /* 0x0005e8000c101b0c */
[----:B------:R2:W-:Y:S04]  /*2350*/  ST.E.64 desc[UR12][R2.64+0x18], RZ ;  /* 0x000018ff02007985 */ /* 0x0005e8000c101b0c */
[----:B------:R2:W-:Y:S04]  /*2360*/  ST.E.64 desc[UR12][R2.64+0x20], RZ ;  /* 0x000020ff02007985 */ /* 0x0005e8000c101b0c */
[----:B------:R2:W-:Y:S04]  /*2370*/  ST.E.64 desc[UR12][R2.64+0x28], RZ ;  /* 0x000028ff02007985 */ /* 0x0005e8000c101b0c */
[----:B------:R2:W-:Y:S04]  /*2380*/  ST.E.64 desc[UR12][R2.64+0x30], RZ ;  /* 0x000030ff02007985 */ /* 0x0005e8000c101b0c */
[----:B------:R2:W-:Y:S02]  /*2390*/  ST.E.64 desc[UR12][R2.64+0x38], RZ ;  /* 0x000038ff02007985 */ /* 0x0005e4000c101b0c */
.L_x_41:
[----:B------:R-:W-:Y:S05]  /*23a0*/  BSYNC.RECONVERGENT B1 ;  /* 0x0000000000017941 */ /* 0x000fea0003800200 */
.L_x_40:
[----:B------:R-:W-:Y:S05]  /*23b0*/  @!P1 BRA `(.L_x_36) ;  /* 0x0000000000489947 */ /* 0x000fea0003800000 */
[----:B------:R-:W-:Y:S02]  /*23c0*/  ISETP.GE.U32.AND P0, PT, R6, 0x4, PT ;  /* 0x000000040600780c */ /* 0x000fe40003f06070 */
[----:B------:R-:W-:-:S04]  /*23d0*/  LOP3.LUT R6, R27, 0x3, RZ, 0xc0, !PT ;  /* 0x000000031b067812 */ /* 0x000fc800078ec0ff */
[----:B------:R-:W-:-:S07]  /*23e0*/  ISETP.NE.AND P1, PT, R6, RZ, PT ;  /* 0x000000ff0600720c */ /* 0x000fce0003f25270 */
[C---:B0-2--5:R-:W-:Y:S01]  /*23f0*/  @P0 IMAD.WIDE.U32 R2, R7.reuse, 0x8, R34 ;  /* 0x0000000807020825 */ /* 0x065fe200078e0022 */
[----:B------:R-:W-:-:S04]  /*2400*/  @P0 IADD3 R7, PT, PT, R7, 0x4, RZ ;  /* 0x0000000407070810 */ /* 0x000fc80007ffe0ff */
[----:B------:R3:W-:Y:S04]  /*2410*/  @P0 ST.E.64 desc[UR12][R2.64], RZ ;  /* 0x000000ff02000985 */ /* 0x0007e8000c101b0c */
[----:B------:R3:W-:Y:S04]  /*2420*/  @P0 ST.E.64 desc[UR12][R2.64+0x8], RZ ;  /* 0x000008ff02000985 */ /* 0x0007e8000c101b0c */
[----:B------:R3:W-:Y:S04]  /*2430*/  @P0 ST.E.64 desc[UR12][R2.64+0x10], RZ ;  /* 0x000010ff02000985 */ /* 0x0007e8000c101b0c */
[----:B------:R3:W-:Y:S01]  /*2440*/  @P0 ST.E.64 desc[UR12][R2.64+0x18], RZ ;  /* 0x000018ff02000985 */ /* 0x0007e2000c101b0c */
[----:B------:R-:W-:Y:S05]  /*2450*/  @!P1 BRA `(.L_x_36) ;  /* 0x0000000000209947 */ /* 0x000fea0003800000 */
[----:B---3--:R-:W-:-:S04]  /*2460*/  IMAD.WIDE.U32 R2, R7, 0x8, R34 ;  /* 0x0000000807027825 */ /* 0x008fc800078e0022 */
[----:B------:R-:W-:-:S07]  /*2470*/  IMAD.MOV R6, RZ, RZ, -R6 ;  /* 0x000000ffff067224 */ /* 0x000fce00078e0a06 */
.L_x_42:
[----:B------:R-:W-:Y:S01]  /*2480*/  VIADD R6, R6, 0x1 ;  /* 0x0000000106067836 */ /* 0x000fe20000000000 */
[----:B------:R0:W-:Y:S04]  /*2490*/  ST.E.64 desc[UR12][R2.64], RZ ;  /* 0x000000ff02007985 */ /* 0x0001e8000c101b0c */
[----:B------:R-:W-:Y:S02]  /*24a0*/  ISETP.NE.AND P0, PT, R6, RZ, PT ;  /* 0x000000ff0600720c */ /* 0x000fe40003f05270 */
[----:B0-----:R-:W-:-:S05]  /*24b0*/  IADD3 R2, P1, PT, R2, 0x8, RZ ;  /* 0x0000000802027810 */ /* 0x001fca0007f3e0ff */
[----:B------:R-:W-:-:S06]  /*24c0*/  IMAD.X R3, RZ, RZ, R3, P1 ;  /* 0x000000ffff037224 */ /* 0x000fcc00008e0603 */
[----:B------:R-:W-:Y:S05]  /*24d0*/  @P0 BRA `(.L_x_42) ;  /* 0xfffffffc00e80947 */ /* 0x000fea000383ffff */
.L_x_36:
[----:B------:R-:W-:Y:S05]  /*24e0*/  BSYNC.RECONVERGENT B0 ;  /* 0x0000000000007941 */ /* 0x000fea0003800200 */
.L_x_35:
[----:B-1----:R-:W-:Y:S01]  /*24f0*/  ISETP.GE.AND P0, PT, R37, 0x1, PT ;  /* 0x000000012500780c */ /* 0x002fe20003f06270 */
[----:B------:R-:W1:Y:S01]  /*2500*/  LDCU UR6, c[0x3][0x24] ;  /* 0x00c00480ff0677ac */ /* 0x000e620008000800 */
[----:B------:R-:W-:Y:S01]  /*2510*/  BSSY.RECONVERGENT B1, `(.L_x_43) ;  /* 0x0000157000017945 */ /* 0x000fe20003800200 */
[----:B------:R-:W-:Y:S02]  /*2520*/  HFMA2 R7, -RZ, RZ, 1.171875, 0 ;  /* 0x3cb00000ff077431 */ /* 0x000fe400000001ff */
[----:B------:R-:W-:-:S08]  /*2530*/  IMAD.MOV.U32 R6, RZ, RZ, 0x0 ;  /* 0x00000000ff067424 */ /* 0x000fd000078e00ff */
[----:B------:R-:W-:Y:S05]  /*2540*/  @!P0 BRA `(.L_x_44) ;  /* 0x00000014004c8947 */ /* 0x000fea0003800000 */
[----:B------:R-:W0:Y:S01]  /*2550*/  LDL.128 R28, [R1+0x20] ;  /* 0x00002000011c7983 */ /* 0x000e220000100c00 */
[----:B------:R-:W0:Y:S03]  /*2560*/  LDC.64 R12, c[0x3][0x38] ;  /* 0x00c00e00ff0c7b82 */ /* 0x000e260000000a00 */
[----:B------:R4:W5:Y:S01]  /*2570*/  LDL.128 R8, [R1+0x30] ;  /* 0x0000300001087983 */ /* 0x0009620000100c00 */
[----:B------:R-:W-:Y:S01]  /*2580*/  ISETP.NE.AND P1, PT, R37, 0x1, PT ;  /* 0x000000012500780c */ /* 0x000fe20003f25270 */
[----:B------:R-:W-:Y:S01]  /*2590*/  BSSY.RECONVERGENT B2, `(.L_x_45) ;  /* 0x00000e3000027945 */ /* 0x000fe20003800200 */
[----:B------:R-:W-:Y:S01]  /*25a0*/  PLOP3.LUT P0, PT, PT, PT, PT, 0x8, 0x80 ;  /* 0x000000000080781c */ /* 0x000fe20003f0e170 */
[----:B------:R-:W-:Y:S01]  /*25b0*/  IMAD.MOV.U32 R14, RZ, RZ, RZ ;  /* 0x000000ffff0e7224 */ /* 0x000fe200078e00ff */
[C-C-:B0-23--:R-:W-:Y:S02]  /*25c0*/  DFMA R2, R12.reuse, 0.5, R28.reuse ;  /* 0x3fe000000c02782b */ /* 0x14dfe4000000001c */
[----:B------:R-:W-:-:S07]  /*25d0*/  DFMA R12, R12, 0.5, -R28 ;  /* 0x3fe000000c0c782b */ /* 0x000fce000000081c */
[----:B----4-:R-:W-:Y:S05]  /*25e0*/  @!P1 BRA `(.L_x_46) ;  /* 0x0000000c00749947 */ /* 0x010fea0003800000 */
[----:B------:R-:W-:Y:S01]  /*25f0*/  LOP3.LUT R28, R37, 0x7ffffffe, RZ, 0xc0, !PT ;  /* 0x7ffffffe251c7812 */ /* 0x000fe200078ec0ff */
[----:B------:R-:W-:Y:S01]  /*2600*/  BSSY.RECONVERGENT B3, `(.L_x_47) ;  /* 0x00000da000037945 */ /* 0x000fe20003800200 */
[----:B------:R-:W-:Y:S01]  /*2610*/  IMAD.MOV.U32 R14, RZ, RZ, RZ ;  /* 0x000000ffff0e7224 */ /* 0x000fe200078e00ff */
[----:B------:R-:W-:Y:S02]  /*2620*/  PRMT R24, RZ, 0x7610, R24 ;  /* 0x00007610ff187816 */ /* 0x000fe40000000018 */
[----:B------:R-:W-:-:S07]  /*2630*/  IMAD.MOV R28, RZ, RZ, -R28 ;  /* 0x000000ffff1c7224 */ /* 0x000fce00078e0a1c */
.L_x_64:
[----:B0-----:R-:W-:Y:S01]  /*2640*/  DADD R22, -R20, -R18 ;  /* 0x0000000014167229 */ /* 0x001fe20000000912 */
[----:B------:R-:W-:Y:S01]  /*2650*/  IMAD.MOV.U32 R6, RZ, RZ, 0x1 ;  /* 0x00000001ff067424 */ /* 0x000fe200078e00ff */
[----:B------:R-:W-:Y:S01]  /*2660*/  IADD3 R28, PT, PT, R28, 0x2, RZ ;  /* 0x000000021c1c7810 */ /* 0x000fe20007ffe0ff */
[----:B------:R-:W-:Y:S03]  /*2670*/  BSSY.RECONVERGENT B4, `(.L_x_48) ;  /* 0x000001d000047945 */ /* 0x000fe60003800200 */
[----:B------:R-:W-:Y:S02]  /*2680*/  ISETP.NE.AND P1, PT, R28, RZ, PT ;  /* 0x000000ff1c00720c */ /* 0x000fe40003f25270 */
[----:B------:R-:W-:-:S08]  /*2690*/  DFMA R22, R22, R2, R4 ;  /* 0x000000021616722b */ /* 0x000fd00000000004 */
[----:B-----5:R-:W-:-:S08]  /*26a0*/  DADD R4, -R10, R22 ;  /* 0x000000000a047229 */ /* 0x020fd00000000116 */
[----:B------:R-:W-:Y:S02]  /*26b0*/  DFMA R40, -R12, R4, 1 ;  /* 0x3ff000000c28742b */ /* 0x000fe40000000104 */
[----:B------:R-:W-:-:S04]  /*26c0*/  DFMA R4, R4, R20, R8 ;  /* 0x000000140404722b */ /* 0x000fc80000000008 */
[----:B------:R-:W0:Y:S04]  /*26d0*/  MUFU.RCP64H R7, R41 ;  /* 0x0000002900077308 */ /* 0x000e280000001800 */
[----:B------:R-:W-:-:S08]  /*26e0*/  DFMA R4, R2, R4, R20 ;  /* 0x000000040204722b */ /* 0x000fd00000000014 */
[----:B------:R-:W-:Y:S02]  /*26f0*/  DFMA R42, R12, R8, R4 ;  /* 0x000000080c2a722b */ /* 0x000fe40000000004 */
        /* <DEDUP_REMOVED lines=17> */
[----:B-1----:R-:W-:Y:S05]  /*2810*/  CALL.REL.NOINC `($__internal_0_$__cuda_sm20_div_rn_f64_full) ;  /* 0x0000003000847944 */ /* 0x002fea0003c00000 */
[----:B------:R-:W-:Y:S02]  /*2820*/  IMAD.MOV.U32 R20, RZ, RZ, R48 ;  /* 0x000000ffff147224 */ /* 0x000fe400078e0030 */
[----:B------:R-:W-:-:S07]  /*2830*/  IMAD.MOV.U32 R21, RZ, RZ, R49 ;  /* 0x000000ffff157224 */ /* 0x000fce00078e0031 */
.L_x_49:
[----:B-1----:R-:W-:Y:S05]  /*2840*/  BSYNC.RECONVERGENT B4 ;  /* 0x0000000000047941 */ /* 0x002fea0003800200 */
.L_x_48:
[----:B------:R-:W-:Y:S01]  /*2850*/  DFMA R38, R30, -R12, 1 ;  /* 0x3ff000001e26742b */ /* 0x000fe2000000080c */
[----:B------:R-:W-:Y:S01]  /*2860*/  MOV R4, 0x1 ;  /* 0x0000000100047802 */ /* 0x000fe20000000f00 */
[----:B------:R-:W-:Y:S01]  /*2870*/  DFMA R42, R12, R22, R18 ;  /* 0x000000160c2a722b */ /* 0x000fe20000000012 */
[----:B------:R0:W-:Y:S01]  /*2880*/  STL.64 [R1+0x10], R20 ;  /* 0x0000101401007387 */ /* 0x0001e20000100a00 */
[----:B------:R-:W-:Y:S02]  /*2890*/  BSSY.RECONVERGENT B4, `(.L_x_50) ;  /* 0x0000012000047945 */ /* 0x000fe40003800200 */
[----:B------:R-:W1:Y:S06]  /*28a0*/  MUFU.RCP64H R5, R39 ;  /* 0x0000002700057308 */ /* 0x000e6c0000001800 */
[----:B------:R-:W-:Y:S01]  /*28b0*/  FSETP.GEU.AND P2, PT, |R43|, 6.5827683646048100446e-37, PT ;  /* 0x036000002b00780b */ /* 0x000fe20003f4e200 */
[----:B-1----:R-:W-:-:S08]  /*28c0*/  DFMA R6, -R38, R4, 1 ;  /* 0x3ff000002606742b */ /* 0x002fd00000000104 */
        /* <DEDUP_REMOVED lines=9> */
[----:B0-----:R-:W-:Y:S05]  /*2960*/  @P0 BRA P2, `(.L_x_51) ;  /* 0x0000000000100947 */ /* 0x001fea0001000000 */
[----:B------:R-:W-:-:S07]  /*2970*/  MOV R46, 0x2990 ;  /* 0x00002990002e7802 */ /* 0x000fce0000000f00 */
[----:B------:R-:W-:Y:S05]  /*2980*/  CALL.REL.NOINC `($__internal_0_$__cuda_sm20_div_rn_f64_full) ;  /* 0x0000003000287944 */ /* 0x000fea0003c00000 */
[----:B------:R-:W-:Y:S02]  /*2990*/  IMAD.MOV.U32 R6, RZ, RZ, R48 ;  /* 0x000000ffff067224 */ /* 0x000fe400078e0030 */
[----:B------:R-:W-:-:S07]  /*29a0*/  IMAD.MOV.U32 R7, RZ, RZ, R49 ;  /* 0x000000ffff077224 */ /* 0x000fce00078e0031 */
.L_x_51:
[----:B------:R-:W-:Y:S05]  /*29b0*/  BSYNC.RECONVERGENT B4 ;  /* 0x0000000000047941 */ /* 0x000fea0003800200 */
.L_x_50:
[----:B------:R-:W-:-:S08]  /*29c0*/  DADD R18, -R6, -R20 ;  /* 0x0000000006127229 */ /* 0x000fd00000000914 */
[----:B------:R-:W-:-:S07]  /*29d0*/  DFMA R4, R12, R18, R22 ;  /* 0x000000120c04722b */ /* 0x000fce0000000016 */
[----:B------:R0:W-:Y:S04]  /*29e0*/  STL.128 [R1], R4 ;  /* 0x0000000401007387 */ /* 0x0001e80000100c00 */
[----:B------:R-:W2:Y:S01]  /*29f0*/  LDL.64 R22, [R36] ;  /* 0x0000000024167983 */ /* 0x000ea20000100a00 */
[----:B------:R-:W-:Y:S01]  /*2a00*/  BSSY.RECONVERGENT B4, `(.L_x_52) ;  /* 0x000002d000047945 */ /* 0x000fe20003800200 */
[----:B------:R-:W-:Y:S01]  /*2a10*/  IMAD.MOV.U32 R15, RZ, RZ, 0x1 ;  /* 0x00000001ff0f7424 */ /* 0x000fe200078e00ff */
[----:B--2---:R-:W-:-:S14]  /*2a20*/  DSETP.GT.AND P0, PT, R22, R16, PT ;  /* 0x000000101600722a */ /* 0x004fdc0003f04000 */
[----:B0-----:R-:W-:Y:S05]  /*2a30*/  @P0 BRA `(.L_x_53) ;  /* 0x0000000000a40947 */ /* 0x001fea0003800000 */
[C---:B------:R-:W-:Y:S02]  /*2a40*/  LOP3.LUT P0, RZ, R24.reuse, 0xff, RZ, 0xc0, !PT ;  /* 0x000000ff18ff7812 */ /* 0x040fe4000780c0ff */
[----:B------:R-:W-:-:S11]  /*2a50*/  PRMT R15, R24, 0x7610, R15 ;  /* 0x00007610180f7816 */ /* 0x000fd6000000000f */
[----:B------:R-:W-:-:S14]  /*2a60*/  DSETP.GEU.OR P0, PT, R22, R16, !P0 ;  /* 0x000000101600722a */ /* 0x000fdc000470e400 */
[----:B------:R-:W-:Y:S05]  /*2a70*/  @P0 BRA `(.L_x_53) ;  /* 0x0000000000940947 */ /* 0x000fea0003800000 */
[----:B------:R-:W0:Y:S01]  /*2a80*/  LDC.64 R38, c[0x3][0x18] ;  /* 0x00c00600ff267b82 */ /* 0x000e220000000a00 */
[----:B------:R-:W-:-:S07]  /*2a90*/  PRMT R15, RZ, 0x7610, R15 ;  /* 0x00007610ff0f7816 */ /* 0x000fce000000000f */
[----:B------:R-:W1:Y:S01]  /*2aa0*/  LDC.64 R42, c[0x3][0x10] ;  /* 0x00c00400ff2a7b82 */ /* 0x000e620000000a00 */
[----:B0-----:R-:W-:-:S06]  /*2ab0*/  DSETP.GEU.AND P0, PT, R16, R38, PT ;  /* 0x000000261000722a */ /* 0x001fcc0003f0e000 */
[----:B-1----:R-:W-:-:S14]  /*2ac0*/  DSETP.LTU.OR P0, PT, R16, R42, P0 ;  /* 0x0000002a1000722a */ /* 0x002fdc0000709400 */
[----:B------:R-:W-:Y:S05]  /*2ad0*/  @P0 BRA `(.L_x_53) ;  /* 0x00000000007c0947 */ /* 0x000fea0003800000 */
[----:B------:R-:W0:Y:S01]  /*2ae0*/  LDC.64 R40, c[0x3][0x20] ;  /* 0x00c00800ff287b82 */ /* 0x000e220000000a00 */
[----:B------:R-:W0:Y:S01]  /*2af0*/  MUFU.RCP64H R39, UR6 ;  /* 0x0000000600277d08 */ /* 0x000e220008001800 */
[----:B------:R-:W-:Y:S01]  /*2b00*/  IMAD.MOV.U32 R38, RZ, RZ, 0x1 ;  /* 0x00000001ff267424 */ /* 0x000fe200078e00ff */
[----:B------:R-:W-:Y:S01]  /*2b10*/  DADD R42, R16, -R42 ;  /* 0x00000000102a7229 */ /* 0x000fe2000000082a */
[----:B------:R-:W-:Y:S09]  /*2b20*/  BSSY.RECONVERGENT B5, `(.L_x_54) ;  /* 0x0000014000057945 */ /* 0x000ff20003800200 */
[----:B------:R-:W-:Y:S01]  /*2b30*/  FSETP.GEU.AND P2, PT, |R43|, 6.5827683646048100446e-37, PT ;  /* 0x036000002b00780b */ /* 0x000fe20003f4e200 */
[----:B0-----:R-:W-:-:S08]  /*2b40*/  DFMA R44, R38, -R40, 1 ;  /* 0x3ff00000262c742b */ /* 0x001fd00000000828 */
[----:B------:R-:W-:-:S08]  /*2b50*/  DFMA R44, R44, R44, R44 ;  /* 0x0000002c2c2c722b */ /* 0x000fd0000000002c */
[----:B------:R-:W-:-:S08]  /*2b60*/  DFMA R44, R38, R44, R38 ;  /* 0x0000002c262c722b */ /* 0x000fd00000000026 */
        /* <DEDUP_REMOVED lines=8> */
[----:B------:R-:W0:Y:S01]  /*2bf0*/  LDCU.64 UR4, c[0x3][0x20] ;  /* 0x00c00400ff0477ac */ /* 0x000e220008000a00 */
[----:B------:R-:W-:Y:S02]  /*2c00*/  MOV R46, 0x2c40 ;  /* 0x00002c40002e7802 */ /* 0x000fe40000000f00 */
[----:B0-----:R-:W-:Y:S01]  /*2c10*/  MOV R38, UR4 ;  /* 0x0000000400267c02 */ /* 0x001fe20008000f00 */
[----:B------:R-:W-:-:S07]  /*2c20*/  IMAD.U32 R39, RZ, RZ, UR5 ;  /* 0x00000005ff277e24 */ /* 0x000fce000f8e00ff */
[----:B------:R-:W-:Y:S05]  /*2c30*/  CALL.REL.NOINC `($__internal_0_$__cuda_sm20_div_rn_f64_full) ;  /* 0x0000002c007c7944 */ /* 0x000fea0003c00000 */
[----:B------:R-:W-:Y:S02]  /*2c40*/  IMAD.MOV.U32 R16, RZ, RZ, R48 ;  /* 0x000000ffff107224 */ /* 0x000fe400078e0030 */
[----:B------:R-:W-:-:S07]  /*2c50*/  IMAD.MOV.U32 R17, RZ, RZ, R49 ;  /* 0x000000ffff117224 */ /* 0x000fce00078e0031 */
.L_x_55:
[----:B------:R-:W-:Y:S05]  /*2c60*/  BSYNC.RECONVERGENT B5 ;  /* 0x0000000000057941 */ /* 0x000fea0003800200 */
.L_x_54:
[----:B------:R-:W0:Y:S02]  /*2c70*/  F2I.F64.TRUNC R39, R16 ;  /* 0x0000001000277311 */ /* 0x000e24000030d100 */
[----:B0-----:R-:W-:-:S05]  /*2c80*/  IMAD.WIDE R38, R39, 0x8, R34 ;  /* 0x0000000827267825 */ /* 0x001fca00078e0222 */
[----:B------:R-:W2:Y:S01]  /*2c90*/  LD.E.64 R40, desc[UR12][R38.64] ;  /* 0x0000000c26287980 */ /* 0x000ea2000c101b00 */
[----:B------:R-:W-:Y:S01]  /*2ca0*/  VIADD R14, R14, 0x1 ;  /* 0x000000010e0e7836 */ /* 0x000fe20000000000 */
[----:B--2---:R-:W-:-:S07]  /*2cb0*/  DADD R40, R40, 1 ;  /* 0x3ff0000028287429 */ /* 0x004fce0000000000 */
[----:B------:R0:W-:Y:S04]  /*2cc0*/  ST.E.64 desc[UR12][R38.64], R40 ;  /* 0x0000002826007985 */ /* 0x0001e8000c101b0c */
.L_x_53:
[----:B------:R-:W-:Y:S05]  /*2cd0*/  BSYNC.RECONVERGENT B4 ;  /* 0x0000000000047941 */ /* 0x000fea0003800200 */
.L_x_52:
[----:B------:R-:W-:Y:S01]  /*2ce0*/  DFMA R18, R2, R18, R4 ;  /* 0x000000120212722b */ /* 0x000fe20000000004 */
[----:B------:R-:W-:Y:S01]  /*2cf0*/  MOV R16, 0x1 ;  /* 0x0000000100107802 */ /* 0x000fe20000000f00 */
[----:B------:R-:W-:Y:S06]  /*2d00*/  BSSY.RECONVERGENT B4, `(.L_x_56) ;  /* 0x000001b000047945 */ /* 0x000fec0003800200 */
[----:B------:R-:W-:-:S08]  /*2d10*/  DADD R4, -R10, R18 ;  /* 0x000000000a047229 */ /* 0x000fd00000000112 */
[----:B0-----:R-:W-:Y:S02]  /*2d20*/  DFMA R40, -R12, R4, 1 ;  /* 0x3ff000000c28742b */ /* 0x001fe40000000104 */
        /* <DEDUP_REMOVED lines=22> */
[----:B------:R-:W-:Y:S02]  /*2e90*/  IMAD.MOV.U32 R4, RZ, RZ, R48 ;  /* 0x000000ffff047224 */ /* 0x000fe400078e0030 */
[----:B------:R-:W-:-:S07]  /*2ea0*/  IMAD.MOV.U32 R5, RZ, RZ, R49 ;  /* 0x000000ffff057224 */ /* 0x000fce00078e0031 */
.L_x_57:
[----:B------:R-:W-:Y:S05]  /*2eb0*/  BSYNC.RECONVERGENT B4 ;  /* 0x0000000000047941 */ /* 0x000fea0003800200 */
.L_x_56:
        /* <DEDUP_REMOVED lines=14> */
[----:B------:R-:W-:Y:S01]  /*2fa0*/  DFMA R6, R20, R16, R6 ;  /* 0x000000101406722b */ /* 0x000fe20000000006 */
[----:B------:R-:W-:Y:S02]  /*2fb0*/  IMAD.MOV.U32 R20, RZ, RZ, R4 ;  /* 0x000000ffff147224 */ /* 0x000fe400078e0004 */
[----:B------:R-:W-:-:S07]  /*2fc0*/  IMAD.MOV.U32 R21, RZ, RZ, R5 ;  /* 0x000000ffff157224 */ /* 0x000fce00078e0005 */
[----:B------:R-:W-:-:S05]  /*2fd0*/  FFMA R16, RZ, R39, R7 ;  /* 0x00000027ff107223 */ /* 0x000fca0000000007 */
[----:B------:R-:W-:-:S13]  /*2fe0*/  FSETP.GT.AND P0, PT, |R16|, 1.469367938527859385e-39, PT ;  /* 0x001000001000780b */ /* 0x000fda0003f04200 */
[----:B0-----:R-:W-:Y:S05]  /*2ff0*/  @P0 BRA P2, `(.L_x_59) ;  /* 0x0000000000100947 */ /* 0x001fea0001000000 */
[----:B------:R-:W-:-:S07]  /*3000*/  MOV R46, 0x3020 ;  /* 0x00003020002e7802 */ /* 0x000fce0000000f00 */
[----:B------:R-:W-:Y:S05]  /*3010*/  CALL.REL.NOINC `($__internal_0_$__cuda_sm20_div_rn_f64_full) ;  /* 0x0000002800847944 */ /* 0x000fea0003c00000 */
[----:B------:R-:W-:Y:S02]  /*3020*/  IMAD.MOV.U32 R6, RZ, RZ, R48 ;  /* 0x000000ffff067224 */ /* 0x000fe400078e0030 */
[----:B------:R-:W-:-:S07]  /*3030*/  IMAD.MOV.U32 R7, RZ, RZ, R49 ;  /* 0x000000ffff077224 */ /* 0x000fce00078e0031 */
.L_x_59:
[----:B------:R-:W-:Y:S05]  /*3040*/  BSYNC.RECONVERGENT B4 ;  /* 0x0000000000047941 */ /* 0x000fea0003800200 */
.L_x_58:
[----:B------:R-:W-:-:S08]  /*3050*/  DADD R4, -R20, -R6 ;  /* 0x0000000014047229 */ /* 0x000fd00000000906 */
[----:B------:R-:W-:-:S07]  /*3060*/  DFMA R4, R12, R4, R18 ;  /* 0x000000040c04722b */ /* 0x000fce0000000012 */
[----:B------:R0:W-:Y:S04]  /*3070*/  STL.128 [R1], R4 ;  /* 0x0000000401007387 */ /* 0x0001e80000100c00 */
[----:B------:R-:W2:Y:S01]  /*3080*/  LDL.64 R16, [R36] ;  /* 0x0000000024107983 */ /* 0x000ea20000100a00 */
[----:B------:R-:W-:Y:S01]  /*3090*/  BSSY.RECONVERGENT B4, `(.L_x_60) ;  /* 0x000002f000047945 */ /* 0x000fe20003800200 */
[----:B------:R-:W-:Y:S01]  /*30a0*/  MOV R24, 0x1 ;  /* 0x0000000100187802 */ /* 0x000fe20000000f00 */
[----:B------:R-:W-:Y:S02]  /*30b0*/  IMAD.MOV.U32 R18, RZ, RZ, R6 ;  /* 0x000000ffff127224 */ /* 0x000fe400078e0006 */
[----:B------:R-:W-:Y:S01]  /*30c0*/  IMAD.MOV.U32 R19, RZ, RZ, R7 ;  /* 0x000000ffff137224 */ /* 0x000fe200078e0007 */
        /* <DEDUP_REMOVED lines=30> */
[----:B------:R-:W-:Y:S01]  /*32b0*/  MOV R46, 0x32f0 ;  /* 0x000032f0002e7802 */ /* 0x000fe20000000f00 */
[----:B0-----:R-:W-:Y:S01]  /*32c0*/  IMAD.U32 R38, RZ, RZ, UR4 ;  /* 0x00000004ff267e24 */ /* 0x001fe2000f8e00ff */
[----:B------:R-:W-:-:S07]  /*32d0*/  MOV R39, UR5 ;  /* 0x0000000500277c02 */ /* 0x000fce0008000f00 */
[----:B------:R-:W-:Y:S05]  /*32e0*/  CALL.REL.NOINC `($__internal_0_$__cuda_sm20_div_rn_f64_full) ;  /* 0x0000002400d07944 */ /* 0x000fea0003c00000 */
[----:B------:R-:W-:Y:S02]  /*32f0*/  IMAD.MOV.U32 R6, RZ, RZ, R48 ;  /* 0x000000ffff067224 */ /* 0x000fe400078e0030 */
[----:B------:R-:W-:-:S07]  /*3300*/  IMAD.MOV.U32 R7, RZ, RZ, R49 ;  /* 0x000000ffff077224 */ /* 0x000fce00078e0031 */
.L_x_63:
[----:B------:R-:W-:Y:S05]  /*3310*/  BSYNC.RECONVERGENT B5 ;  /* 0x0000000000057941 */ /* 0x000fea0003800200 */
.L_x_62:
[----:B------:R-:W0:Y:S02]  /*3320*/  F2I.F64.TRUNC R23, R6 ;  /* 0x0000000600177311 */ /* 0x000e24000030d100 */
[----:B0-----:R-:W-:-:S05]  /*3330*/  IMAD.WIDE R22, R23, 0x8, R34 ;  /* 0x0000000817167825 */ /* 0x001fca00078e0222 */
[----:B------:R-:W2:Y:S01]  /*3340*/  LD.E.64 R38, desc[UR12][R22.64] ;  /* 0x0000000c16267980 */ /* 0x000ea2000c101b00 */
[----:B------:R-:W-:Y:S01]  /*3350*/  VIADD R14, R14, 0x1 ;  /* 0x000000010e0e7836 */ /* 0x000fe20000000000 */
[----:B--2---:R-:W-:-:S07]  /*3360*/  DADD R38, R38, 1 ;  /* 0x3ff0000026267429 */ /* 0x004fce0000000000 */
[----:B------:R0:W-:Y:S04]  /*3370*/  ST.E.64 desc[UR12][R22.64], R38 ;  /* 0x0000002616007985 */ /* 0x0001e8000c101b0c */
.L_x_61:
[----:B------:R-:W-:Y:S05]  /*3380*/  BSYNC.RECONVERGENT B4 ;  /* 0x0000000000047941 */ /* 0x000fea0003800200 */
.L_x_60:
[----:B------:R-:W-:Y:S05]  /*3390*/  @P1 BRA `(.L_x_64) ;  /* 0xfffffff000a81947 */ /* 0x000fea000383ffff */
[----:B------:R-:W-:Y:S05]  /*33a0*/  BSYNC.RECONVERGENT B3 ;  /* 0x0000000000037941 */ /* 0x000fea0003800200 */
.L_x_47:
[----:B------:R-:W-:-:S13]  /*33b0*/  LOP3.LUT P0, RZ, R24, 0xff, RZ, 0xc0, !PT ;  /* 0x000000ff18ff7812 */ /* 0x000fda000780c0ff */
.L_x_46:
[----:B-1----:R-:W-:Y:S05]  /*33c0*/  BSYNC.RECONVERGENT B2 ;  /* 0x0000000000027941 */ /* 0x002fea0003800200 */
.L_x_45:
[----:B------:R-:W-:Y:S01]  /*33d0*/  LOP3.LUT R37, R37, 0x1, RZ, 0xc0, !PT ;  /* 0x0000000125257812 */ /* 0x000fe200078ec0ff */
[----:B------:R-:W-:Y:S01]  /*33e0*/  BSSY.RECONVERGENT B2, `(.L_x_65) ;  /* 0x0000067000027945 */ /* 0x000fe20003800200 */
[----:B0-----:R-:W-:Y:S02]  /*33f0*/  IMAD.MOV.U32 R22, RZ, RZ, R14 ;  /* 0x000000ffff167224 */ /* 0x001fe400078e000e */
[----:B------:R-:W-:-:S13]  /*3400*/  ISETP.NE.U32.AND P1, PT, R37, 0x1, PT ;  /* 0x000000012500780c */ /* 0x000fda0003f25070 */
[----:B------:R-:W-:Y:S05]  /*3410*/  @P1 BRA `(.L_x_66) ;  /* 0x00000004008c1947 */ /* 0x000fea0003800000 */
[----:B------:R-:W-:Y:S01]  /*3420*/  DADD R6, -R20, -R18 ;  /* 0x0000000014067229 */ /* 0x000fe20000000912 */
[----:B------:R-:W-:Y:S07]  /*3430*/  BSSY.RECONVERGENT B3, `(.L_x_67) ;  /* 0x000001d000037945 */ /* 0x000fee0003800200 */
[----:B------:R-:W-:Y:S01]  /*3440*/  DFMA R6, R2, R6, R4 ;  /* 0x000000060206722b */ /* 0x000fe20000000004 */
[----:B------:R-:W-:-:S07]  /*3450*/  MOV R4, 0x1 ;  /* 0x0000000100047802 */ /* 0x000fce0000000f00 */
        /* <DEDUP_REMOVED lines=26> */
.L_x_68:
[----:B------:R-:W-:Y:S05]  /*3600*/  BSYNC.RECONVERGENT B3 ;  /* 0x0000000000037941 */ /* 0x000fea0003800200 */
.L_x_67:
        /* <DEDUP_REMOVED lines=18> */
[----:B------:R-:W-:Y:S01]  /*3730*/  IMAD.MOV.U32 R38, RZ, RZ, R30 ;  /* 0x000000ffff267224 */ /* 0x000fe200078e001e */
[----:B------:R-:W-:Y:S01]  /*3740*/  MOV R46, 0x3770 ;  /* 0x00003770002e7802 */ /* 0x000fe20000000f00 */
[----:B------:R-:W-:-:S07]  /*3750*/  IMAD.MOV.U32 R39, RZ, RZ, R31 ;  /* 0x000000ffff277224 */ /* 0x000fce00078e001f */
[----:B------:R-:W-:Y:S05]  /*3760*/  CALL.REL.NOINC `($__internal_0_$__cuda_sm20_div_rn_f64_full) ;  /* 0x0000002000b07944 */ /* 0x000fea0003c00000 */
[----:B------:R-:W-:Y:S02]  /*3770*/  IMAD.MOV.U32 R14, RZ, RZ, R48 ;  /* 0x000000ffff0e7224 */ /* 0x000fe400078e0030 */
[----:B------:R-:W-:-:S07]  /*3780*/  IMAD.MOV.U32 R15, RZ, RZ, R49 ;  /* 0x000000ffff0f7224 */ /* 0x000fce00078e0031 */
.L_x_70:
[----:B------:R-:W-:Y:S05]  /*3790*/  BSYNC.RECONVERGENT B3 ;  /* 0x0000000000037941 */ /* 0x000fea0003800200 */
.L_x_69:
[----:B------:R-:W-:-:S08]  /*37a0*/  DADD R4, -R14, -R4 ;  /* 0x000000000e047229 */ /* 0x000fd00000000904 */
[----:B------:R-:W-:Y:S02]  /*37b0*/  DFMA R12, R12, R4, R6 ;  /* 0x000000040c0c722b */ /* 0x000fe40000000006 */
[----:B------:R-:W0:Y:S05]  /*37c0*/  LDC.64 R4, c[0x3][0x18] ;  /* 0x00c00600ff047b82 */ /* 0x000e2a0000000a00 */
[----:B------:R1:W-:Y:S03]  /*37d0*/  STL.128 [R1], R12 ;  /* 0x0000000c01007387 */ /* 0x0003e60000100c00 */
[----:B------:R-:W2:Y:S01]  /*37e0*/  LDC.64 R6, c[0x3][0x10] ;  /* 0x00c00400ff067b82 */ /* 0x000ea20000000a00 */
[----:B------:R-:W3:Y:S01]  /*37f0*/  LDL.64 R2, [R36] ;  /* 0x0000000024027983 */ /* 0x000ee20000100a00 */
[----:B0-----:R-:W-:-:S06]  /*3800*/  DSETP.GEU.AND P1, PT, R16, R4, PT ;  /* 0x000000041000722a */ /* 0x001fcc0003f2e000 */
[----:B--2---:R-:W-:Y:S02]  /*3810*/  DSETP.LTU.OR P1, PT, R16, R6, P1 ;  /* 0x000000061000722a */ /* 0x004fe40000f29400 */
[----:B---3--:R-:W-:-:S06]  /*3820*/  DSETP.GEU.OR P0, PT, R2, R16, !P0 ;  /* 0x000000100200722a */ /* 0x008fcc000470e400 */
[----:B------:R-:W-:-:S13]  /*3830*/  PLOP3.LUT P0, PT, P0, P1, PT, 0xf8, 0x8f ;  /* 0x00000000008f781c */ /* 0x000fda0000703f70 */
[----:B-1----:R-:W-:Y:S05]  /*3840*/  @P0 BRA `(.L_x_66) ;  /* 0x0000000000800947 */ /* 0x002fea0003800000 */
[----:B------:R-:W0:Y:S01]  /*3850*/  LDCU UR4, c[0x3][0x24] ;  /* 0x00c00480ff0477ac */ /* 0x000e220008000800 */
[----:B------:R-:W1:Y:S01]  /*3860*/  LDC.64 R4, c[0x3][0x20] ;  /* 0x00c00800ff047b82 */ /* 0x000e620000000a00 */
[----:B------:R-:W-:Y:S01]  /*3870*/  MOV R2, 0x1 ;  /* 0x0000000100027802 */ /* 0x000fe20000000f00 */
[----:B------:R-:W-:Y:S01]  /*3880*/  DADD R42, R16, -R6 ;  /* 0x00000000102a7229 */ /* 0x000fe20000000806 */
[----:B------:R-:W-:Y:S09]  /*3890*/  BSSY.RECONVERGENT B3, `(.L_x_71) ;  /* 0x0000015000037945 */ /* 0x000ff20003800200 */
[----:B------:R-:W-:Y:S01]  /*38a0*/  FSETP.GEU.AND P1, PT, |R43|, 6.5827683646048100446e-37, PT ;  /* 0x036000002b00780b */ /* 0x000fe20003f2e200 */
[----:B0-----:R-:W1:Y:S02]  /*38b0*/  MUFU.RCP64H R3, UR4 ;  /* 0x0000000400037d08 */ /* 0x001e640008001800 */
[----:B-1----:R-:W-:-:S08]  /*38c0*/  DFMA R8, R2, -R4, 1 ;  /* 0x3ff000000208742b */ /* 0x002fd00000000804 */
        /* <DEDUP_REMOVED lines=12> */
[----:B0-----:R-:W-:Y:S02]  /*3990*/  IMAD.U32 R38, RZ, RZ, UR4 ;  /* 0x00000004ff267e24 */ /* 0x001fe4000f8e00ff */
[----:B------:R-:W-:-:S07]  /*39a0*/  IMAD.U32 R39, RZ, RZ, UR5 ;  /* 0x00000005ff277e24 */ /* 0x000fce000f8e00ff */
[----:B------:R-:W-:Y:S05]  /*39b0*/  CALL.REL.NOINC `($__internal_0_$__cuda_sm20_div_rn_f64_full) ;  /* 0x00000020001c7944 */ /* 0x000fea0003c00000 */
[----:B------:R-:W-:Y:S02]  /*39c0*/  IMAD.MOV.U32 R2, RZ, RZ, R48 ;  /* 0x000000ffff027224 */ /* 0x000fe400078e0030 */
[----:B------:R-:W-:-:S07]  /*39d0*/  IMAD.MOV.U32 R3, RZ, RZ, R49 ;  /* 0x000000ffff037224 */ /* 0x000fce00078e0031 */
.L_x_72:
[----:B------:R-:W-:Y:S05]  /*39e0*/  BSYNC.RECONVERGENT B3 ;  /* 0x0000000000037941 */ /* 0x000fea0003800200 */
.L_x_71:
[----:B------:R-:W0:Y:S02]  /*39f0*/  F2I.F64.TRUNC R3, R2 ;  /* 0x0000000200037311 */ /* 0x000e24000030d100 */
[----:B0-----:R-:W-:-:S05]  /*3a00*/  IMAD.WIDE R34, R3, 0x8, R34 ;  /* 0x0000000803227825 */ /* 0x001fca00078e0222 */
[----:B------:R-:W2:Y:S01]  /*3a10*/  LD.E.64 R4, desc[UR12][R34.64] ;  /* 0x0000000c22047980 */ /* 0x000ea2000c101b00 */
[----:B------:R-:W-:Y:S01]  /*3a20*/  IADD3 R22, PT, PT, R22, 0x1, RZ ;  /* 0x0000000116167810 */ /* 0x000fe20007ffe0ff */
[----:B--2---:R-:W-:-:S07]  /*3a30*/  DADD R4, R4, 1 ;  /* 0x3ff0000004047429 */ /* 0x004fce0000000000 */
[----:B------:R0:W-:Y:S04]  /*3a40*/  ST.E.64 desc[UR12][R34.64], R4 ;  /* 0x0000000422007985 */ /* 0x0001e8000c101b0c */
.L_x_66:
[----:B------:R-:W-:Y:S05]  /*3a50*/  BSYNC.RECONVERGENT B2 ;  /* 0x0000000000027941 */ /* 0x000fea0003800200 */
.L_x_65:
[----:B------:R-:W1:Y:S02]  /*3a60*/  I2F.F64 R6, R22 ;  /* 0x0000001600067312 */ /* 0x000e640000201c00 */
[----:B-1----:R-:W-:-:S11]  /*3a70*/  DADD R6, R6, 2.2204460492503130808e-16 ;  /* 0x3cb0000006067429 */ /* 0x002fd60000000000 */
.L_x_44:
[----:B-1----:R-:W-:Y:S05]  /*3a80*/  BSYNC.RECONVERGENT B1 ;  /* 0x0000000000017941 */ /* 0x002fea0003800200 */
.L_x_43:
[----:B------:R-:W-:Y:S01]  /*3a90*/  ISETP.GE.AND P0, PT, R27, 0x1, PT ;  /* 0x000000011b00780c */ /* 0x000fe20003f06270 */
[----:B------:R-:W-:Y:S01]  /*3aa0*/  BSSY.RECONVERGENT B1, `(.L_x_73) ;  /* 0x0000186000017945 */ /* 0x000fe20003800200 */
[----:B0-----:R-:W-:-:S11]  /*3ab0*/  CS2R R4, SRZ ;  /* 0x0000000000047805 */ /* 0x001fd6000001ff00 */
[----:B------:R-:W-:Y:S05]  /*3ac0*/  @!P0 BRA `(.L_x_74) ;  /* 0x00000018000c8947 */ /* 0x000fea0003800000 */
[----:B------:R-:W5:Y:S01]  /*3ad0*/  LDG.E.64 R32, desc[UR12][R32.64] ;  /* 0x0000000c20207981 */ /* 0x000f62000c1e1b00 */
[----:B------:R-:W-:Y:S01]  /*3ae0*/  ISETP.NE.AND P0, PT, R27, 0x1, PT ;  /* 0x000000011b00780c */ /* 0x000fe20003f05270 */
[----:B------:R-:W-:Y:S01]  /*3af0*/  BSSY.RECONVERGENT B2, `(.L_x_75) ;  /* 0x0000104000027945 */ /* 0x000fe20003800200 */
[----:B------:R-:W-:Y:S02]  /*3b00*/  CS2R R4, SRZ ;  /* 0x0000000000047805 */ /* 0x000fe4000001ff00 */
[----:B-----5:R-:W-:-:S09]  /*3b10*/  CS2R R10, SRZ ;  /* 0x00000000000a7805 */ /* 0x020fd2000001ff00 */
[----:B------:R-:W-:Y:S05]  /*3b20*/  @!P0 BRA `(.L_x_76) ;  /* 0x0000001000008947 */ /* 0x000fea0003800000 */
[----:B------:R-:W-:Y:S01]  /*3b30*/  IADD3 R8, P0, PT, R32, 0x8, RZ ;  /* 0x0000000820087810 */ /* 0x000fe20007f1e0ff */
[----:B------:R-:W-:Y:S01]  /*3b40*/  BSSY.RECONVERGENT B3, `(.L_x_77) ;  /* 0x00000fd000037945 */ /* 0x000fe20003800200 */
[----:B------:R-:W-:Y:S02]  /*3b50*/  LOP3.LUT R10, R27, 0x7ffffffe, RZ, 0xc0, !PT ;  /* 0x7ffffffe1b0a7812 */ /* 0x000fe400078ec0ff */
[----:B------:R-:W-:Y:S01]  /*3b60*/  CS2R R4, SRZ ;  /* 0x0000000000047805 */ /* 0x000fe2000001ff00 */
[----:B------:R-:W-:Y:S02]  /*3b70*/  IMAD.X R9, RZ, RZ, R33, P0 ;  /* 0x000000ffff097224 */ /* 0x000fe400000e0621 */
[----:B------:R-:W-:-:S07]  /*3b80*/  IMAD.MOV R11, RZ, RZ, -R10 ;  /* 0x000000ffff0b7224 */ /* 0x000fce00078e0a0a */
.L_x_91:
[----:B------:R-:W4:Y:S01]  /*3b90*/  LD.E.64 R42, desc[UR12][R8.64+-0x8] ;  /* 0xfffff80c082a7980 */ /* 0x000f22000c101b00 */
[----:B------:R-:W-:Y:S01]  /*3ba0*/  VIADD R11, R11, 0x2 ;  /* 0x000000020b0b7836 */ /* 0x000fe20000000000 */
[----:B------:R-:W-:Y:S04]  /*3bb0*/  BSSY.RECONVERGENT B4, `(.L_x_78) ;  /* 0x0000079000047945 */ /* 0x000fe80003800200 */
[----:B------:R-:W-:Y:S01]  /*3bc0*/  ISETP.NE.AND P0, PT, R11, RZ, PT ;  /* 0x000000ff0b00720c */ /* 0x000fe20003f05270 */
[----:B----4-:R-:W-:-:S14]  /*3bd0*/  DSETP.GT.AND P1, PT, R42, RZ, PT ;  /* 0x000000ff2a00722a */ /* 0x010fdc0003f24000 */
[----:B------:R-:W-:Y:S05]  /*3be0*/  @!P1 BRA `(.L_x_79) ;  /* 0x0000000400d49947 */ /* 0x000fea0003800000 */
[----:B--23--:R-:W0:Y:S01]  /*3bf0*/  MUFU.RCP64H R3, R7 ;  /* 0x0000000700037308 */ /* 0x00ce220000001800 */
[----:B------:R-:W-:Y:S01]  /*3c00*/  IMAD.MOV.U32 R2, RZ, RZ, 0x1 ;  /* 0x00000001ff027424 */ /* 0x000fe200078e00ff */
[----:B------:R-:W-:Y:S01]  /*3c10*/  FSETP.GEU.AND P2, PT, |R43|, 6.5827683646048100446e-37, PT ;  /* 0x036000002b00780b */ /* 0x000fe20003f4e200 */
[----:B------:R-:W-:Y:S04]  /*3c20*/  BSSY.RECONVERGENT B5, `(.L_x_80) ;  /* 0x0000012000057945 */ /* 0x000fe80003800200 */
        /* <DEDUP_REMOVED lines=17> */
.L_x_81:
[----:B------:R-:W-:Y:S05]  /*3d40*/  BSYNC.RECONVERGENT B5 ;  /* 0x0000000000057941 */ /* 0x000fea0003800200 */
.L_x_80:
[----:B------:R-:W-:Y:S01]  /*3d50*/  ISETP.GT.AND P1, PT, R3, 0xfffff, PT ;  /* 0x000fffff0300780c */ /* 0x000fe20003f24270 */
[----:B------:R-:W-:Y:S01]  /*3d60*/  IMAD.MOV.U32 R12, RZ, RZ, R2 ;  /* 0x000000ffff0c7224 */ /* 0x000fe200078e0002 */
[----:B------:R-:W-:Y:S01]  /*3d70*/  MOV R13, R3 ;  /* 0x00000003000d7202 */ /* 0x000fe20000000f00 */
[----:B------:R-:W-:Y:S01]  /*3d80*/  IMAD.MOV.U32 R24, RZ, RZ, R3 ;  /* 0x000000ffff187224 */ /* 0x000fe200078e0003 */
[----:B------:R0:W-:Y:S01]  /*3d90*/  ST.E.64 desc[UR12][R8.64+-0x8], R2 ;  /* 0xfffff80208007985 */ /* 0x0001e2000c101b0c */
[----:B------:R-:W-:Y:S01]  /*3da0*/  BSSY.RECONVERGENT B0, `(.L_x_82) ;  /* 0x0000051000007945 */ /* 0x000fe20003800200 */
[----:B------:R-:W-:-:S07]  /*3db0*/  IMAD.MOV.U32 R29, RZ, RZ, -0x3ff ;  /* 0xfffffc01ff1d7424 */ /* 0x000fce00078e00ff */
[----:B------:R-:W-:Y:S01]  /*3dc0*/  @!P1 DMUL R12, R2, 1.80143985094819840000e+16 ;  /* 0x43500000020c9828 */ /* 0x000fe20000000000 */
[----:B------:R-:W-:-:S09]  /*3dd0*/  @!P1 IMAD.MOV.U32 R29, RZ, RZ, -0x435 ;  /* 0xfffffbcbff1d9424 */ /* 0x000fd200078e00ff */
[----:B------:R-:W-:-:S04]  /*3de0*/  @!P1 IMAD.MOV.U32 R24, RZ, RZ, R13 ;  /* 0x000000ffff189224 */ /* 0x000fc800078e000d */
[----:B------:R-:W-:-:S05]  /*3df0*/  VIADD R14, R24, 0xffffffff ;  /* 0xffffffff180e7836 */ /* 0x000fca0000000000 */
[----:B------:R-:W-:Y:S02]  /*3e00*/  ISETP.GT.U32.AND P2, PT, R14, 0x7feffffe, PT ;  /* 0x7feffffe0e00780c */ /* 0x000fe40003f44070 */
[----:B------:R-:W-:Y:S01]  /*3e10*/  MOV R14, R2 ;  /* 0x00000002000e7202 */ /* 0x000fe20000000f00 */
[----:B------:R-:W-:-:S10]  /*3e20*/  @!P1 IMAD.MOV.U32 R14, RZ, RZ, R12 ;  /* 0x000000ffff0e9224 */ /* 0x000fd400078e000c */
[----:B0-----:R-:W-:Y:S05]  /*3e30*/  @P2 BRA `(.L_x_83) ;  /* 0x0000000400042947 */ /* 0x001fea0003800000 */
[----:B------:R-:W-:Y:S01]  /*3e40*/  LOP3.LUT R12, R24, 0xfffff, RZ, 0xc0, !PT ;  /* 0x000fffff180c7812 */ /* 0x000fe200078ec0ff */
[----:B------:R-:W-:Y:S01]  /*3e50*/  IMAD.MOV.U32 R16, RZ, RZ, RZ ;  /* 0x000000ffff107224 */ /* 0x000fe200078e00ff */
[----:B------:R-:W-:Y:S01]  /*3e60*/  UMOV UR4, 0x3ae80f1e ;  /* 0x3ae80f1e00047882 */ /* 0x000fe20000000000 */
[----:B------:R-:W-:Y:S01]  /*3e70*/  IMAD.MOV.U32 R22, RZ, RZ, -0x748574fc ;  /* 0x8b7a8b04ff167424 */ /* 0x000fe200078e00ff */
[----:B------:R-:W-:Y:S01]  /*3e80*/  LOP3.LUT R13, R12, 0x3ff00000, RZ, 0xfc, !PT ;  /* 0x3ff000000c0d7812 */ /* 0x000fe200078efcff */
[----:B------:R-:W-:Y:S01]  /*3e90*/  IMAD.MOV.U32 R12, RZ, RZ, R14 ;  /* 0x000000ffff0c7224 */ /* 0x000fe200078e000e */
[----:B------:R-:W-:Y:S01]  /*3ea0*/  UMOV UR5, 0x3eb1380b ;  /* 0x3eb1380b00057882 */ /* 0x000fe20000000000 */
[----:B------:R-:W-:Y:S01]  /*3eb0*/  IMAD.MOV.U32 R23, RZ, RZ, 0x3ed0ee25 ;  /* 0x3ed0ee25ff177424 */ /* 0x000fe200078e00ff */
[----:B------:R-:W-:Y:S01]  /*3ec0*/  ISETP.GE.U32.AND P1, PT, R13, 0x3ff6a09f, PT ;  /* 0x3ff6a09f0d00780c */ /* 0x000fe20003f26070 */
[----:B------:R-:W-:Y:S01]  /*3ed0*/  UMOV UR6, 0x80000000 ;  /* 0x8000000000067882 */ /* 0x000fe20000000000 */
[----:B------:R-:W-:Y:S01]  /*3ee0*/  LEA.HI R29, R24, R29, RZ, 0xc ;  /* 0x0000001d181d7211 */ /* 0x000fe200078f60ff */
[----:B------:R-:W-:-:S10]  /*3ef0*/  UMOV UR7, 0x43300000 ;  /* 0x4330000000077882 */ /* 0x000fd40000000000 */
[----:B------:R-:W-:Y:S02]  /*3f00*/  @P1 VIADD R15, R13, 0xfff00000 ;  /* 0xfff000000d0f1836 */ /* 0x000fe40000000000 */
[----:B------:R-:W-:-:S03]  /*3f10*/  @P1 VIADD R29, R29, 0x1 ;  /* 0x000000011d1d1836 */ /* 0x000fc60000000000 */
[----:B------:R-:W-:Y:S02]  /*3f20*/  @P1 MOV R13, R15 ;  /* 0x0000000f000d1202 */ /* 0x000fe40000000f00 */
[----:B------:R-:W-:Y:S02]  /*3f30*/  LOP3.LUT R28, R29, 0x80000000, RZ, 0x3c, !PT ;  /* 0x800000001d1c7812 */ /* 0x000fe400078e3cff */
[----:B------:R-:W-:Y:S02]  /*3f40*/  MOV R29, 0x43300000 ;  /* 0x43300000001d7802 */ /* 0x000fe40000000f00 */
[C---:B------:R-:W-:Y:S02]  /*3f50*/  DADD R14, R12.reuse, 1 ;  /* 0x3ff000000c0e7429 */ /* 0x040fe40000000000 */
[----:B------:R-:W-:Y:S02]  /*3f60*/  DADD R12, R12, -1 ;  /* 0xbff000000c0c7429 */ /* 0x000fe40000000000 */
[----:B------:R-:W-:Y:S01]  /*3f70*/  DADD R28, R28, -UR6 ;  /* 0x800000061c1c7e29 */ /* 0x000fe20008000000 */
[----:B------:R-:W-:Y:S01]  /*3f80*/  UMOV UR6, 0xfefa39ef ;  /* 0xfefa39ef00067882 */ /* 0x000fe20000000000 */
[----:B------:R-:W0:Y:S01]  /*3f90*/  MUFU.RCP64H R17, R15 ;  /* 0x0000000f00117308 */ /* 0x000e220000001800 */
[----:B------:R-:W-:Y:S01]  /*3fa0*/  UMOV UR7, 0x3fe62e42 ;  /* 0x3fe62e4200077882 */ /* 0x000fe20000000000 */
[----:B0-----:R-:W-:-:S08]  /*3fb0*/  DFMA R18, -R14, R16, 1 ;  /* 0x3ff000000e12742b */ /* 0x001fd00000000110 */
[----:B------:R-:W-:-:S08]  /*3fc0*/  DFMA R18, R18, R18, R18 ;  /* 0x000000121212722b */ /* 0x000fd00000000012 */
[----:B------:R-:W-:-:S08]  /*3fd0*/  DFMA R18, R16, R18, R16 ;  /* 0x000000121012722b */ /* 0x000fd00000000010 */
[----:B------:R-:W-:-:S08]  /*3fe0*/  DMUL R16, R12, R18 ;  /* 0x000000120c107228 */ /* 0x000fd00000000000 */
[----:B------:R-:W-:-:S08]  /*3ff0*/  DFMA R16, R12, R18, R16 ;  /* 0x000000120c10722b */ /* 0x000fd00000000010 */
[----:B------:R-:W-:-:S08]  /*4000*/  DMUL R20, R16, R16 ;  /* 0x0000001010147228 */ /* 0x000fd00000000000 */
[----:B------:R-:W-:Y:S01]  /*4010*/  DFMA R14, R20, UR4, R22 ;  /* 0x00000004140e7c2b */ /* 0x000fe20008000016 */
[----:B------:R-:W-:Y:S01]  /*4020*/  UMOV UR4, 0x9f02676f ;  /* 0x9f02676f00047882 */ /* 0x000fe20000000000 */
[----:B------:R-:W-:Y:S01]  /*4030*/  UMOV UR5, 0x3ef3b266 ;  /* 0x3ef3b26600057882 */ /* 0x000fe20000000000 */
[----:B------:R-:W-:-:S05]  /*4040*/  DADD R22, R12, -R16 ;  /* 0x000000000c167229 */ /* 0x000fca0000000810 */
[----:B------:R-:W-:Y:S01]  /*4050*/  DFMA R14, R20, R14, UR4 ;  /* 0x00000004140e7e2b */ /* 0x000fe2000800000e */
[----:B------:R-:W-:Y:S01]  /*4060*/  UMOV UR4, 0xa9ab0956 ;  /* 0xa9ab095600047882 */ /* 0x000fe20000000000 */
[----:B------:R-:W-:Y:S01]  /*4070*/  UMOV UR5, 0x3f1745cb ;  /* 0x3f1745cb00057882 */ /* 0x000fe20000000000 */
[----:B------:R-:W-:-:S05]  /*4080*/  DADD R22, R22, R22 ;  /* 0x0000000016167229 */ /* 0x000fca0000000016 */
[----:B------:R-:W-:Y:S01]  /*4090*/  DFMA R14, R20, R14, UR4 ;  /* 0x00000004140e7e2b */ /* 0x000fe2000800000e */
[----:B------:R-:W-:Y:S01]  /*40a0*/  UMOV UR4, 0x2d1b5154 ;  /* 0x2d1b515400047882 */ /* 0x000fe20000000000 */
[----:B------:R-:W-:Y:S01]  /*40b0*/  UMOV UR5, 0x3f3c71c7 ;  /* 0x3f3c71c700057882 */ /* 0x000fe20000000000 */
[----:B------:R-:W-:Y:S02]  /*40c0*/  DFMA R22, R12, -R16, R22 ;  /* 0x800000100c16722b */ /* 0x000fe40000000016 */
[----:B------:R-:W-:-:S03]  /*40d0*/  DFMA R12, R28, UR6, R16 ;  /* 0x000000061c0c7c2b */ /* 0x000fc60008000010 */
[----:B------:R-:W-:Y:S01]  /*40e0*/  DFMA R14, R20, R14, UR4 ;  /* 0x00000004140e7e2b */ /* 0x000fe2000800000e */
[----:B------:R-:W-:Y:S01]  /*40f0*/  UMOV UR4, 0x923be72d ;  /* 0x923be72d00047882 */ /* 0x000fe20000000000 */
[----:B------:R-:W-:Y:S01]  /*4100*/  UMOV UR5, 0x3f624924 ;  /* 0x3f62492400057882 */ /* 0x000fe20000000000 */
[----:B------:R-:W-:-:S05]  /*4110*/  DMUL R22, R18, R22 ;  /* 0x0000001612167228 */ /* 0x000fca0000000000 */
[----:B------:R-:W-:Y:S01]  /*4120*/  DFMA R14, R20, R14, UR4 ;  /* 0x00000004140e7e2b */ /* 0x000fe2000800000e */
[----:B------:R-:W-:Y:S01]  /*4130*/  UMOV UR4, 0x9999a3c4 ;  /* 0x9999a3c400047882 */ /* 0x000fe20000000000 */
[----:B------:R-:W-:-:S06]  /*4140*/  UMOV UR5, 0x3f899999 ;  /* 0x3f89999900057882 */ /* 0x000fcc0000000000 */
[----:B------:R-:W-:Y:S01]  /*4150*/  DFMA R14, R20, R14, UR4 ;  /* 0x00000004140e7e2b */ /* 0x000fe2000800000e */
[----:B------:R-:W-:Y:S01]  /*4160*/  UMOV UR4, 0x55555554 ;  /* 0x5555555400047882 */ /* 0x000fe20000000000 */
[----:B------:R-:W-:-:S06]  /*4170*/  UMOV UR5, 0x3fb55555 ;  /* 0x3fb5555500057882 */ /* 0x000fcc0000000000 */
[----:B------:R-:W-:Y:S01]  /*4180*/  DFMA R14, R20, R14, UR4 ;  /* 0x00000004140e7e2b */ /* 0x000fe2000800000e */
[----:B------:R-:W-:Y:S01]  /*4190*/  UMOV UR4, 0xfefa39ef ;  /* 0xfefa39ef00047882 */ /* 0x000fe20000000000 */
[----:B------:R-:W-:Y:S02]  /*41a0*/  UMOV UR5, 0x3fe62e42 ;  /* 0x3fe62e4200057882 */ /* 0x000fe40000000000 */
[----:B------:R-:W-:Y:S01]  /*41b0*/  DFMA R30, R28, -UR4, R12 ;  /* 0x800000041c1e7c2b */ /* 0x000fe2000800000c */
[----:B------:R-:W-:Y:S01]  /*41c0*/  UMOV UR4, 0x3b39803f ;  /* 0x3b39803f00047882 */ /* 0x000fe20000000000 */
[----:B------:R-:W-:Y:S02]  /*41d0*/  UMOV UR5, 0x3c7abc9e ;  /* 0x3c7abc9e00057882 */ /* 0x000fe40000000000 */
[----:B------:R-:W-:-:S04]  /*41e0*/  DMUL R14, R20, R14 ;  /* 0x0000000e140e7228 */ /* 0x000fc80000000000 */
[----:B------:R-:W-:-:S04]  /*41f0*/  DADD R30, -R16, R30 ;  /* 0x00000000101e7229 */ /* 0x000fc8000000011e */
[----:B------:R-:W-:-:S08]  /*4200*/  DFMA R14, R16, R14, R22 ;  /* 0x0000000e100e722b */ /* 0x000fd00000000016 */
[----:B------:R-:W-:-:S08]  /*4210*/  DADD R14, R14, -R30 ;  /* 0x000000000e0e7229 */ /* 0x000fd0000000081e */
[----:B------:R-:W-:-:S08]  /*4220*/  DFMA R14, R28, UR4, R14 ;  /* 0x000000041c0e7c2b */ /* 0x000fd0000800000e */
[----:B------:R-:W-:Y:S01]  /*4230*/  DADD R12, R12, R14 ;  /* 0x000000000c0c7229 */ /* 0x000fe2000000000e */
[----:B------:R-:W-:Y:S10]  /*4240*/  BRA `(.L_x_84) ;  /* 0x0000000000187947 */ /* 0x000ff40003800000 */
.L_x_83:
[----:B------:R-:W-:Y:S01]  /*4250*/  IMAD.MOV.U32 R14, RZ, RZ, 0x0 ;  /* 0x00000000ff0e7424 */ /* 0x000fe200078e00ff */
[----:B------:R-:W-:Y:S01]  /*4260*/  LOP3.LUT P1, RZ, R13, 0x7fffffff, RZ, 0xc0, !PT ;  /* 0x7fffffff0dff7812 */ /* 0x000fe2000782c0ff */
[----:B------:R-:W-:-:S06]  /*4270*/  IMAD.MOV.U32 R15, RZ, RZ, 0x7ff00000 ;  /* 0x7ff00000ff0f7424 */ /* 0x000fcc00078e00ff */
[----:B------:R-:W-:-:S10]  /*4280*/  DFMA R14, R12, R14, +INF ;  /* 0x7ff000000c0e742b */ /* 0x000fd4000000000e */
[----:B------:R-:W-:Y:S02]  /*4290*/  FSEL R12, R14, RZ, P1 ;  /* 0x000000ff0e0c7208 */ /* 0x000fe40000800000 */
[----:B------:R-:W-:-:S07]  /*42a0*/  FSEL R13, R15, -QNAN , P1 ;  /* 0xfff000000f0d7808 */ /* 0x000fce0000800000 */
.L_x_84:
[----:B------:R-:W-:Y:S05]  /*42b0*/  BSYNC.RECONVERGENT B0 ;  /* 0x0000000000007941 */ /* 0x000fea0003800200 */
.L_x_82:
[----:B------:R-:W-:Y:S01]  /*42c0*/  UMOV UR4, 0xffda0d24 ;  /* 0xffda0d2400047882 */ /* 0x000fe20000000000 */
[----:B------:R-:W-:Y:S01]  /*42d0*/  UMOV UR5, 0x3c7777d0 ;  /* 0x3c7777d000057882 */ /* 0x000fe20000000000 */
[----:B------:R-:W-:Y:S02]  /*42e0*/  DADD R2, R2, -2.2204460492503130808e-16 ;  /* 0xbcb0000002027429 */ /* 0x000fe40000000000 */
[----:B------:R-:W-:Y:S01]  /*42f0*/  DMUL R14, R12, UR4 ;  /* 0x000000040c0e7c28 */ /* 0x000fe20008000000 */
[----:B------:R-:W-:Y:S01]  /*4300*/  UMOV UR4, 0x652b82fe ;  /* 0x652b82fe00047882 */ /* 0x000fe20000000000 */
[----:B------:R-:W-:-:S06]  /*4310*/  UMOV UR5, 0x3ff71547 ;  /* 0x3ff7154700057882 */ /* 0x000fcc0000000000 */
[----:B------:R-:W-:-:S08]  /*4320*/  DFMA R14, R12, UR4, R14 ;  /* 0x000000040c0e7c2b */ /* 0x000fd0000800000e */
[----:B------:R-:W-:-:S11]  /*4330*/  DFMA R4, R14, -R2, R4 ;  /* 0x800000020e04722b */ /* 0x000fd60000000004 */
.L_x_79:
[----:B------:R-:W-:Y:S05]  /*4340*/  BSYNC.RECONVERGENT B4 ;  /* 0x0000000000047941 */ /* 0x000fea0003800200 */
.L_x_78:
[----:B------:R-:W4:Y:S01]  /*4350*/  LD.E.64 R42, desc[UR12][R8.64] ;  /* 0x0000000c082a7980 */ /* 0x000f22000c101b00 */
[----:B------:R-:W-:Y:S01]  /*4360*/  BSSY.RECONVERGENT B4, `(.L_x_85) ;  /* 0x0000077000047945 */ /* 0x000fe20003800200 */
        /* <DEDUP_REMOVED lines=17> */
[----:B------:R-:W-:Y:S01]  /*4480*/  IMAD.MOV.U32 R38, RZ, RZ, R6 ;  /* 0x000000ffff267224 */ /* 0x000fe200078e0006 */
[----:B------:R-:W-:Y:S02]  /*4490*/  MOV R39, R7 ;  /* 0x0000000700277202 */ /* 0x000fe40000000f00 */
[----:B------:R-:W-:-:S07]  /*44a0*/  MOV R46, 0x44c0 ;  /* 0x000044c0002e7802 */ /* 0x000fce0000000f00 */
[----:B------:R-:W-:Y:S05]  /*44b0*/  CALL.REL.NOINC `($__internal_0_$__cuda_sm20_div_rn_f64_full) ;  /* 0x00000014005c7944 */ /* 0x000fea0003c00000 */
[----:B------:R-:W-:Y:S02]  /*44c0*/  IMAD.MOV.U32 R2, RZ, RZ, R48 ;  /* 0x000000ffff027224 */ /* 0x000fe400078e0030 */
[----:B------:R-:W-:-:S07]  /*44d0*/  IMAD.MOV.U32 R3, RZ, RZ, R49 ;  /* 0x000000ffff037224 */ /* 0x000fce00078e0031 */
.L_x_88:
[----:B------:R-:W-:Y:S05]  /*44e0*/  BSYNC.RECONVERGENT B5 ;  /* 0x0000000000057941 */ /* 0x000fea0003800200 */
.L_x_87:
[----:B------:R-:W-:Y:S01]  /*44f0*/  ISETP.GT.AND P1, PT, R3, 0xfffff, PT ;  /* 0x000fffff0300780c */ /* 0x000fe20003f24270 */
[----:B------:R-:W-:Y:S01]  /*4500*/  IMAD.MOV.U32 R12, RZ, RZ, R2 ;  /* 0x000000ffff0c7224 */ /* 0x000fe200078e0002 */
[----:B------:R-:W-:Y:S01]  /*4510*/  MOV R24, R3 ;  /* 0x0000000300187202 */ /* 0x000fe20000000f00 */
[----:B------:R-:W-:Y:S01]  /*4520*/  IMAD.MOV.U32 R13, RZ, RZ, R3 ;  /* 0x000000ffff0d7224 */ /* 0x000fe200078e0003 */
[----:B------:R-:W-:Y:S01]  /*4530*/  BSSY.RECONVERGENT B0, `(.L_x_89) ;  /* 0x0000050000007945 */ /* 0x000fe20003800200 */
[----:B------:R-:W-:Y:S01]  /*4540*/  MOV R16, R2 ;  /* 0x0000000200107202 */ /* 0x000fe20000000f00 */
[----:B------:R-:W-:-:S07]  /*4550*/  IMAD.MOV.U32 R29, RZ, RZ, -0x3ff ;  /* 0xfffffc01ff1d7424 */ /* 0x000fce00078e00ff */
[----:B------:R-:W-:Y:S01]  /*4560*/  @!P1 DMUL R12, R2, 1.80143985094819840000e+16 ;  /* 0x43500000020c9828 */ /* 0x000fe20000000000 */
[----:B------:R-:W-:-:S09]  /*4570*/  @!P1 IMAD.MOV.U32 R29, RZ, RZ, -0x435 ;  /* 0xfffffbcbff1d9424 */ /* 0x000fd200078e00ff */
[----:B------:R-:W-:Y:S02]  /*4580*/  @!P1 IMAD.MOV.U32 R24, RZ, RZ, R13 ;  /* 0x000000ffff189224 */ /* 0x000fe400078e000d */
[----:B------:R-:W-:Y:S02]  /*4590*/  @!P1 IMAD.MOV.U32 R16, RZ, RZ, R12 ;  /* 0x000000ffff109224 */ /* 0x000fe400078e000c */
[----:B------:R-:W-:-:S05]  /*45a0*/  VIADD R14, R24, 0xffffffff ;  /* 0xffffffff180e7836 */ /* 0x000fca0000000000 */
[----:B------:R-:W-:-:S13]  /*45b0*/  ISETP.GE.U32.AND P2, PT, R14, 0x7fefffff, PT ;  /* 0x7fefffff0e00780c */ /* 0x000fda0003f46070 */
[----:B------:R-:W-:Y:S01]  /*45c0*/  @P2 IMAD.MOV.U32 R14, RZ, RZ, 0x0 ;  /* 0x00000000ff0e2424 */ /* 0x000fe200078e00ff */
[----:B------:R-:W-:Y:S01]  /*45d0*/  @P2 LOP3.LUT P3, RZ, R13, 0x7fffffff, RZ, 0xc0, !PT ;  /* 0x7fffffff0dff2812 */ /* 0x000fe2000786c0ff */
[----:B------:R-:W-:-:S06]  /*45e0*/  @P2 IMAD.MOV.U32 R15, RZ, RZ, 0x7ff00000 ;  /* 0x7ff00000ff0f2424 */ /* 0x000fcc00078e00ff */
[----:B------:R-:W-:-:S10]  /*45f0*/  @P2 DFMA R14, R12, R14, +INF ;  /* 0x7ff000000c0e242b */ /* 0x000fd4000000000e */
[----:B------:R-:W-:Y:S02]  /*4600*/  @P2 FSEL R14, R14, RZ, P3 ;  /* 0x000000ff0e0e2208 */ /* 0x000fe40001800000 */
[----:B------:R-:W-:Y:S01]  /*4610*/  @P2 FSEL R15, R15, -QNAN , P3 ;  /* 0xfff000000f0f2808 */ /* 0x000fe20001800000 */
[----:B------:R-:W-:Y:S06]  /*4620*/  @P2 BRA `(.L_x_90) ;  /* 0x0000000400002947 */ /* 0x000fec0003800000 */
[----:B------:R-:W-:Y:S01]  /*4630*/  LOP3.LUT R12, R24, 0xfffff, RZ, 0xc0, !PT ;  /* 0x000fffff180c7812 */ /* 0x000fe200078ec0ff */
[----:B------:R-:W-:Y:S01]  /*4640*/  IMAD.MOV.U32 R22, RZ, RZ, -0x748574fc ;  /* 0x8b7a8b04ff167424 */ /* 0x000fe200078e00ff */
[----:B------:R-:W-:Y:S01]  /*4650*/  UMOV UR4, 0x3ae80f1e ;  /* 0x3ae80f1e00047882 */ /* 0x000fe20000000000 */
[----:B------:R-:W-:Y:S01]  /*4660*/  IMAD.MOV.U32 R23, RZ, RZ, 0x3ed0ee25 ;  /* 0x3ed0ee25ff177424 */ /* 0x000fe200078e00ff */
[----:B------:R-:W-:Y:S01]  /*4670*/  LOP3.LUT R13, R12, 0x3ff00000, RZ, 0xfc, !PT ;  /* 0x3ff000000c0d7812 */ /* 0x000fe200078efcff */
[----:B------:R-:W-:Y:S01]  /*4680*/  IMAD.MOV.U32 R12, RZ, RZ, R16 ;  /* 0x000000ffff0c7224 */ /* 0x000fe200078e0010 */
[----:B------:R-:W-:Y:S01]  /*4690*/  UMOV UR5, 0x3eb1380b ;  /* 0x3eb1380b00057882 */ /* 0x000fe20000000000 */
[----:B------:R-:W-:Y:S01]  /*46a0*/  IMAD.MOV.U32 R16, RZ, RZ, RZ ;  /* 0x000000ffff107224 */ /* 0x000fe200078e00ff */
[----:B------:R-:W-:Y:S01]  /*46b0*/  ISETP.GE.U32.AND P1, PT, R13, 0x3ff6a09f, PT ;  /* 0x3ff6a09f0d00780c */ /* 0x000fe20003f26070 */
[----:B------:R-:W-:Y:S01]  /*46c0*/  UMOV UR6, 0x80000000 ;  /* 0x8000000000067882 */ /* 0x000fe20000000000 */
[----:B------:R-:W-:Y:S01]  /*46d0*/  LEA.HI R29, R24, R29, RZ, 0xc ;  /* 0x0000001d181d7211 */ /* 0x000fe200078f60ff */
[----:B------:R-:W-:-:S10]  /*46e0*/  UMOV UR7, 0x43300000 ;  /* 0x4330000000077882 */ /* 0x000fd40000000000 */
[----:B------:R-:W-:Y:S02]  /*46f0*/  @P1 IADD3 R15, PT, PT, R13, -0x100000, RZ ;  /* 0xfff000000d0f1810 */ /* 0x000fe40007ffe0ff */
[----:B------:R-:W-:-:S03]  /*4700*/  @P1 IADD3 R29, PT, PT, R29, 0x1, RZ ;  /* 0x000000011d1d1810 */ /* 0x000fc60007ffe0ff */
[----:B------:R-:W-:Y:S01]  /*4710*/  @P1 IMAD.MOV.U32 R13, RZ, RZ, R15 ;  /* 0x000000ffff0d1224 */ /* 0x000fe200078e000f */
[----:B------:R-:W-:Y:S01]  /*4720*/  LOP3.LUT R28, R29, 0x80000000, RZ, 0x3c, !PT ;  /* 0x800000001d1c7812 */ /* 0x000fe200078e3cff */
[----:B------:R-:W-:-:S04]  /*4730*/  IMAD.MOV.U32 R29, RZ, RZ, 0x43300000 ;  /* 0x43300000ff1d7424 */ /* 0x000fc800078e00ff */
        /* <DEDUP_REMOVED lines=46> */
[----:B------:R-:W-:-:S11]  /*4a20*/  DADD R14, R12, R14 ;  /* 0x000000000c0e7229 */ /* 0x000fd6000000000e */
.L_x_90:
[----:B------:R-:W-:Y:S05]  /*4a30*/  BSYNC.RECONVERGENT B0 ;  /* 0x0000000000007941 */ /* 0x000fea0003800200 */
.L_x_89:
[----:B------:R-:W-:Y:S01]  /*4a40*/  UMOV UR4, 0xffda0d24 ;  /* 0xffda0d2400047882 */ /* 0x000fe20000000000 */
[----:B------:R-:W-:Y:S01]  /*4a50*/  UMOV UR5, 0x3c7777d0 ;  /* 0x3c7777d000057882 */ /* 0x000fe20000000000 */
[----:B------:R0:W-:Y:S01]  /*4a60*/  ST.E.64 desc[UR12][R8.64], R2 ;  /* 0x0000000208007985 */ /* 0x0001e2000c101b0c */
[----:B------:R-:W-:Y:S01]  /*4a70*/  DMUL R12, R14, UR4 ;  /* 0x000000040e0c7c28 */ /* 0x000fe20008000000 */
[----:B------:R-:W-:Y:S01]  /*4a80*/  UMOV UR4, 0x652b82fe ;  /* 0x652b82fe00047882 */ /* 0x000fe20000000000 */
[----:B------:R-:W-:Y:S01]  /*4a90*/  UMOV UR5, 0x3ff71547 ;  /* 0x3ff7154700057882 */ /* 0x000fe20000000000 */
[----:B------:R-:W-:-:S05]  /*4aa0*/  DADD R16, R2, -2.2204460492503130808e-16 ;  /* 0xbcb0000002107429 */ /* 0x000fca0000000000 */
[----:B------:R-:W-:-:S08]  /*4ab0*/  DFMA R12, R14, UR4, R12 ;  /* 0x000000040e0c7c2b */ /* 0x000fd0000800000c */
[----:B0-----:R-:W-:-:S11]  /*4ac0*/  DFMA R4, R12, -R16, R4 ;  /* 0x800000100c04722b */ /* 0x001fd60000000004 */
.L_x_86:
[----:B------:R-:W-:Y:S05]  /*4ad0*/  BSYNC.RECONVERGENT B4 ;  /* 0x0000000000047941 */ /* 0x000fea0003800200 */
.L_x_85:
[----:B------:R-:W-:-:S05]  /*4ae0*/  IADD3 R8, P1, PT, R8, 0x10, RZ ;  /* 0x0000001008087810 */ /* 0x000fca0007f3e0ff */
[----:B------:R-:W-:Y:S01]  /*4af0*/  IMAD.X R9, RZ, RZ, R9, P1 ;  /* 0x000000ffff097224 */ /* 0x000fe200008e0609 */
[----:B------:R-:W-:Y:S07]  /*4b00*/  @P0 BRA `(.L_x_91) ;  /* 0xfffffff000200947 */ /* 0x000fee000383ffff */
[----:B------:R-:W-:Y:S05]  /*4b10*/  BSYNC.RECONVERGENT B3 ;  /* 0x0000000000037941 */ /* 0x000fea0003800200 */
.L_x_77:
[----:B------:R-:W-:-:S07]  /*4b20*/  IMAD.MOV.U32 R11, RZ, RZ, RZ ;  /* 0x000000ffff0b7224 */ /* 0x000fce00078e00ff */
.L_x_76:
[----:B------:R-:W-:Y:S05]  /*4b30*/  BSYNC.RECONVERGENT B2 ;  /* 0x0000000000027941 */ /* 0x000fea0003800200 */
.L_x_75:
[----:B--23--:R-:W-:-:S04]  /*4b40*/  LOP3.LUT R2, R27, 0x1, RZ, 0xc0, !PT ;  /* 0x000000011b027812 */ /* 0x00cfc800078ec0ff */
[----:B------:R-:W-:-:S13]  /*4b50*/  ISETP.NE.U32.AND P0, PT, R2, 0x1, PT ;  /* 0x000000010200780c */ /* 0x000fda0003f05070 */
[----:B------:R-:W-:Y:S05]  /*4b60*/  @P0 BRA `(.L_x_74) ;  /* 0x0000000400e40947 */ /* 0x000fea0003800000 */
[----:B------:R-:W-:-:S04]  /*4b70*/  LEA R8, P0, R10, R32, 0x3 ;  /* 0x000000200a087211 */ /* 0x000fc800078018ff */
[----:B------:R-:W-:-:S05]  /*4b80*/  LEA.HI.X R9, R10, R33, R11, 0x3, P0 ;  /* 0x000000210a097211 */ /* 0x000fca00000f1c0b */
[----:B------:R-:W2:Y:S02]  /*4b90*/  LD.E.64 R42, desc[UR12][R8.64] ;  /* 0x0000000c082a7980 */ /* 0x000ea4000c101b00 */
[----:B--2---:R-:W-:-:S14]  /*4ba0*/  DSETP.GT.AND P0, PT, R42, RZ, PT ;  /* 0x000000ff2a00722a */ /* 0x004fdc0003f04000 */
[----:B------:R-:W-:Y:S05]  /*4bb0*/  @!P0 BRA `(.L_x_74) ;  /* 0x0000000400d08947 */ /* 0x000fea0003800000 */
[----:B------:R-:W0:Y:S01]  /*4bc0*/  MUFU.RCP64H R3, R7 ;  /* 0x0000000700037308 */ /* 0x000e220000001800 */
        /* <DEDUP_REMOVED lines=20> */
.L_x_93:
[----:B------:R-:W-:Y:S05]  /*4d10*/  BSYNC.RECONVERGENT B2 ;  /* 0x0000000000027941 */ /* 0x000fea0003800200 */
.L_x_92:
[----:B------:R-:W-:Y:S01]  /*4d20*/  ISETP.GT.AND P0, PT, R3, 0xfffff, PT ;  /* 0x000fffff0300780c */ /* 0x000fe20003f04270 */
[--C-:B------:R-:W-:Y:S01]  /*4d30*/  IMAD.MOV.U32 R6, RZ, RZ, R2.reuse ;  /* 0x000000ffff067224 */ /* 0x100fe200078e0002 */
[----:B------:R-:W-:Y:S01]  /*4d40*/  MOV R7, R3 ;  /* 0x0000000300077202 */ /* 0x000fe20000000f00 */
[----:B------:R-:W-:Y:S01]  /*4d50*/  IMAD.MOV.U32 R20, RZ, RZ, R3 ;  /* 0x000000ffff147224 */ /* 0x000fe200078e0003 */
[----:B------:R-:W-:Y:S01]  /*4d60*/  BSSY.RECONVERGENT B0, `(.L_x_94) ;  /* 0x0000050000007945 */ /* 0x000fe20003800200 */
[----:B------:R-:W-:Y:S02]  /*4d70*/  IMAD.MOV.U32 R12, RZ, RZ, R2 ;  /* 0x000000ffff0c7224 */ /* 0x000fe400078e0002 */
[----:B------:R-:W-:-:S06]  /*4d80*/  IMAD.MOV.U32 R21, RZ, RZ, -0x3ff ;  /* 0xfffffc01ff157424 */ /* 0x000fcc00078e00ff */
[----:B------:R-:W-:Y:S01]  /*4d90*/  @!P0 DMUL R6, R2, 1.80143985094819840000e+16 ;  /* 0x4350000002068828 */ /* 0x000fe20000000000 */
[----:B------:R-:W-:-:S09]  /*4da0*/  @!P0 IMAD.MOV.U32 R21, RZ, RZ, -0x435 ;  /* 0xfffffbcbff158424 */ /* 0x000fd200078e00ff */
[----:B------:R-:W-:Y:S02]  /*4db0*/  @!P0 IMAD.MOV.U32 R20, RZ, RZ, R7 ;  /* 0x000000ffff148224 */ /* 0x000fe400078e0007 */
[----:B------:R-:W-:Y:S02]  /*4dc0*/  @!P0 IMAD.MOV.U32 R12, RZ, RZ, R6 ;  /* 0x000000ffff0c8224 */ /* 0x000fe400078e0006 */
[----:B------:R-:W-:-:S05]  /*4dd0*/  VIADD R10, R20, 0xffffffff ;  /* 0xffffffff140a7836 */ /* 0x000fca0000000000 */
[----:B------:R-:W-:-:S13]  /*4de0*/  ISETP.GE.U32.AND P1, PT, R10, 0x7fefffff, PT ;  /* 0x7fefffff0a00780c */ /* 0x000fda0003f26070 */
[----:B------:R-:W-:Y:S01]  /*4df0*/  @P1 IMAD.MOV.U32 R10, RZ, RZ, 0x0 ;  /* 0x00000000ff0a1424 */ /* 0x000fe200078e00ff */
[----:B------:R-:W-:Y:S02]  /*4e00*/  @P1 MOV R11, 0x7ff00000 ;  /* 0x7ff00000000b1802 */ /* 0x000fe40000000f00 */
[----:B------:R-:W-:-:S04]  /*4e10*/  @P1 LOP3.LUT P2, RZ, R7, 0x7fffffff, RZ, 0xc0, !PT ;  /* 0x7fffffff07ff1812 */ /* 0x000fc8000784c0ff */
[----:B------:R-:W-:-:S10]  /*4e20*/  @P1 DFMA R10, R6, R10, +INF ;  /* 0x7ff00000060a142b */ /* 0x000fd4000000000a */
[----:B------:R-:W-:Y:S02]  /*4e30*/  @P1 FSEL R10, R10, RZ, P2 ;  /* 0x000000ff0a0a1208 */ /* 0x000fe40001000000 */
[----:B------:R-:W-:Y:S01]  /*4e40*/  @P1 FSEL R11, R11, -QNAN , P2 ;  /* 0xfff000000b0b1808 */ /* 0x000fe20001000000 */
[----:B------:R-:W-:Y:S06]  /*4e50*/  @P1 BRA `(.L_x_95) ;  /* 0x0000000400001947 */ /* 0x000fec0003800000 */
[----:B------:R-:W-:Y:S01]  /*4e60*/  LOP3.LUT R6, R20, 0xfffff, RZ, 0xc0, !PT ;  /* 0x000fffff14067812 */ /* 0x000fe200078ec0ff */
[----:B------:R-:W-:Y:S01]  /*4e70*/  IMAD.MOV.U32 R18, RZ, RZ, -0x748574fc ;  /* 0x8b7a8b04ff127424 */ /* 0x000fe200078e00ff */
[----:B------:R-:W-:Y:S01]  /*4e80*/  MOV R19, 0x3ed0ee25 ;  /* 0x3ed0ee2500137802 */ /* 0x000fe20000000f00 */
[----:B------:R-:W-:Y:S01]  /*4e90*/  UMOV UR4, 0x3ae80f1e ;  /* 0x3ae80f1e00047882 */ /* 0x000fe20000000000 */
[----:B------:R-:W-:Y:S01]  /*4ea0*/  LOP3.LUT R7, R6, 0x3ff00000, RZ, 0xfc, !PT ;  /* 0x3ff0000006077812 */ /* 0x000fe200078efcff */
[----:B------:R-:W-:Y:S01]  /*4eb0*/  UMOV UR5, 0x3eb1380b ;  /* 0x3eb1380b00057882 */ /* 0x000fe20000000000 */
[----:B------:R-:W-:Y:S01]  /*4ec0*/  MOV R6, R12 ;  /* 0x0000000c00067202 */ /* 0x000fe20000000f00 */
[----:B------:R-:W-:Y:S01]  /*4ed0*/  IMAD.MOV.U32 R12, RZ, RZ, RZ ;  /* 0x000000ffff0c7224 */ /* 0x000fe200078e00ff */
[----:B------:R-:W-:Y:S01]  /*4ee0*/  ISETP.GE.U32.AND P0, PT, R7, 0x3ff6a09f, PT ;  /* 0x3ff6a09f0700780c */ /* 0x000fe20003f06070 */
[----:B------:R-:W-:Y:S01]  /*4ef0*/  UMOV UR6, 0x80000000 ;  /* 0x8000000000067882 */ /* 0x000fe20000000000 */
[----:B------:R-:W-:Y:S01]  /*4f00*/  LEA.HI R21, R20, R21, RZ, 0xc ;  /* 0x0000001514157211 */ /* 0x000fe200078f60ff */
[----:B------:R-:W-:-:S10]  /*4f10*/  UMOV UR7, 0x43300000 ;  /* 0x4330000000077882 */ /* 0x000fd40000000000 */
[----:B------:R-:W-:Y:S02]  /*4f20*/  @P0 VIADD R11, R7, 0xfff00000 ;  /* 0xfff00000070b0836 */ /* 0x000fe40000000000 */
[----:B------:R-:W-:Y:S02]  /*4f30*/  @P0 VIADD R21, R21, 0x1 ;  /* 0x0000000115150836 */ /* 0x000fe40000000000 */
[----:B------:R-:W-:-:S03]  /*4f40*/  @P0 IMAD.MOV.U32 R7, RZ, RZ, R11 ;  /* 0x000000ffff070224 */ /* 0x000fc600078e000b */
[----:B------:R-:W-:Y:S01]  /*4f50*/  LOP3.LUT R20, R21, 0x80000000, RZ, 0x3c, !PT ;  /* 0x8000000015147812 */ /* 0x000fe200078e3cff */
[----:B------:R-:W-:Y:S02]  /*4f60*/  IMAD.MOV.U32 R21, RZ, RZ, 0x43300000 ;  /* 0x43300000ff157424 */ /* 0x000fe400078e00ff */
        /* <DEDUP_REMOVED lines=47> */
.L_x_95:
[----:B------:R-:W-:Y:S05]  /*5260*/  BSYNC.RECONVERGENT B0 ;  /* 0x0000000000007941 */ /* 0x000fea0003800200 */
.L_x_94:
        /* <DEDUP_REMOVED lines=9> */
.L_x_74:
[----:B------:R-:W-:Y:S05]  /*5300*/  BSYNC.RECONVERGENT B1 ;  /* 0x0000000000017941 */ /* 0x000fea0003800200 */
.L_x_73:
[----:B------:R-:W-:Y:S01]  /*5310*/  I2FP.F32.S32 R27, R27 ;  /* 0x0000001b001b7245 */ /* 0x000fe20000201400 */
[----:B--23--:R-:W-:Y:S01]  /*5320*/  IMAD.MOV.U32 R2, RZ, RZ, 0x1 ;  /* 0x00000001ff027424 */ /* 0x00cfe200078e00ff */
[----:B------:R-:W-:Y:S01]  /*5330*/  FSETP.GEU.AND P1, PT, |R5|, 6.5827683646048100446e-37, PT ;  /* 0x036000000500780b */ /* 0x000fe20003f2e200 */
[----:B------:R-:W-:Y:S01]  /*5340*/  BSSY.RECONVERGENT B1, `(.L_x_96) ;  /* 0x000001a000017945 */ /* 0x000fe20003800200 */
[----:B------:R-:W-:-:S13]  /*5350*/  FSETP.GEU.AND P0, PT, |R27|, 1.175494350822287508e-38, PT ;  /* 0x008000001b00780b */ /* 0x000fda0003f0e200 */
[----:B------:R-:W-:-:S04]  /*5360*/  @!P0 FMUL R27, R27, 16777216 ;  /* 0x4b8000001b1b8820 */ /* 0x000fc80000400000 */
[----:B-----5:R-:W0:Y:S02]  /*5370*/  MUFU.LG2 R10, R27 ;  /* 0x0000001b000a7308 */ /* 0x020e240000000c00 */
[----:B0-----:R-:W-:-:S06]  /*5380*/  @!P0 FADD R10, R10, -24 ;  /* 0xc1c000000a0a8421 */ /* 0x001fcc0000000000 */
[----:B------:R-:W0:Y:S08]  /*5390*/  F2F.F64.F32 R10, R10 ;  /* 0x0000000a000a7310 */ /* 0x000e300000201800 */
[----:B0-----:R-:W0:Y:S02]  /*53a0*/  MUFU.RCP64H R3, R11 ;  /* 0x0000000b00037308 */ /* 0x001e240000001800 */
        /* <DEDUP_REMOVED lines=12> */
[----:B------:R-:W-:Y:S01]  /*5470*/  MOV R43, R5 ;  /* 0x00000005002b7202 */ /* 0x000fe20000000f00 */
[----:B------:R-:W-:Y:S01]  /*5480*/  IMAD.MOV.U32 R38, RZ, RZ, R10 ;  /* 0x000000ffff267224 */ /* 0x000fe200078e000a */
[----:B------:R-:W-:Y:S01]  /*5490*/  MOV R46, 0x54c0 ;  /* 0x000054c0002e7802 */ /* 0x000fe20000000f00 */
[----:B------:R-:W-:-:S07]  /*54a0*/  IMAD.MOV.U32 R39, RZ, RZ, R11 ;  /* 0x000000ffff277224 */ /* 0x000fce00078e000b */
[----:B------:R-:W-:Y:S05]  /*54b0*/  CALL.REL.NOINC `($__internal_0_$__cuda_sm20_div_rn_f64_full) ;  /* 0x00000004005c7944 */ /* 0x000fea0003c00000 */
[----:B------:R-:W-:Y:S02]  /*54c0*/  IMAD.MOV.U32 R2, RZ, RZ, R48 ;  /* 0x000000ffff027224 */ /* 0x000fe400078e0030 */
[----:B------:R-:W-:-:S07]  /*54d0*/  IMAD.MOV.U32 R3, RZ, RZ, R49 ;  /* 0x000000ffff037224 */ /* 0x000fce00078e0031 */
.L_x_97:
[----:B------:R-:W-:Y:S05]  /*54e0*/  BSYNC.RECONVERGENT B1 ;  /* 0x0000000000017941 */ /* 0x000fea0003800200 */
.L_x_96:
[----:B------:R-:W0:Y:S01]  /*54f0*/  S2R R9, SR_LANEID ;  /* 0x0000000000097919 */ /* 0x000e220000000000 */
[----:B------:R-:W-:Y:S01]  /*5500*/  VOTEU.ANY UR4, UPT, PT ;  /* 0x0000000000047886 */ /* 0x000fe200038e0100 */
[----:B------:R-:W1:Y:S01]  /*5510*/  LDC.64 R4, c[0x0][0x3a0] ;  /* 0x0000e800ff047b82 */ /* 0x000e620000000a00 */
[----:B------:R-:W2:Y:S01]  /*5520*/  LDCU UR5, c[0x3][0x8] ;  /* 0x00c00100ff0577ac */ /* 0x000ea20008000800 */
[----:B------:R-:W0:Y:S06]  /*5530*/  FLO.U32 R10, UR4 ;  /* 0x00000004000a7d00 */ /* 0x000e2c00080e0000 */
[----:B------:R-:W3:Y:S02]  /*5540*/  LDC.64 R6, c[0x4][0x8] ;  /* 0x01000200ff067b82 */ /* 0x000ee40000000a00 */
[----:B------:R-:W3:Y:S06]  /*5550*/  POPC R11, UR4 ;  /* 0x00000004000b7d09 */ /* 0x000eec0008000000 */
[----:B------:R-:W4:Y:S01]  /*5560*/  LDC R15, c[0x3][RZ] ;  /* 0x00c00000ff0f7b82 */ /* 0x000f220000000800 */
[----:B--2---:R-:W-:-:S04]  /*5570*/  IMAD R25, R26, UR5, R25 ;  /* 0x000000051a197c24 */ /* 0x004fc8000f8e0219 */
[----:B-1----:R-:W-:-:S05]  /*5580*/  IMAD.WIDE R4, R25, 0x8, R4 ;  /* 0x0000000819047825 */ /* 0x002fca00078e0204 */
[----:B------:R1:W-:Y:S01]  /*5590*/  STG.E.64 desc[UR12][R4.64], R2 ;  /* 0x0000000204007986 */ /* 0x0003e2000c101b0c */
[----:B0-----:R-:W-:-:S13]  /*55a0*/  ISETP.EQ.U32.AND P0, PT, R10, R9, PT ;  /* 0x000000090a00720c */ /* 0x001fda0003f02070 */
[----:B---3--:R0:W2:Y:S01]  /*55b0*/  @P0 ATOMG.E.ADD.STRONG.GPU PT, R7, desc[UR12][R6.64], R11 ;  /* 0x8000000b060709a8 */ /* 0x0080a200081ef10c */
[----:B----4-:R-:W-:Y:S01]  /*55c0*/  IMAD.HI R8, R15, 0x66666667, RZ ;  /* 0x666666670f087827 */ /* 0x010fe200078e02ff */
[----:B------:R-:W3:Y:S04]  /*55d0*/  S2R R12, SR_LTMASK ;  /* 0x00000000000c7919 */ /* 0x000ee80000003900 */
[----:B------:R-:W-:-:S04]  /*55e0*/  SHF.R.U32.HI R9, RZ, 0x1f, R8 ;  /* 0x0000001fff097819 */ /* 0x000fc80000011608 */
[----:B------:R-:W-:-:S04]  /*55f0*/  LEA.HI.SX32 R9, R8, R9, 0x1e ;  /* 0x0000000908097211 */ /* 0x000fc800078ff2ff */
[-C--:B------:R-:W-:Y:S02]  /*5600*/  IABS R13, R9.reuse ;  /* 0x00000009000d7213 */ /* 0x080fe40000000000 */
[----:B------:R-:W-:Y:S02]  /*5610*/  IABS R14, R9 ;  /* 0x00000009000e7213 */ /* 0x000fe40000000000 */
[----:B------:R-:W4:Y:S03]  /*5620*/  I2F.RP R8, R13 ;  /* 0x0000000d00087306 */ /* 0x000f260000209400 */
[----:B------:R-:W-:-:S05]  /*5630*/  IMAD.MOV R14, RZ, RZ, -R14 ;  /* 0x000000ffff0e7224 */ /* 0x000fca00078e0a0e */
[----:B----4-:R-:W4:Y:S01]  /*5640*/  MUFU.RCP R8, R8 ;  /* 0x0000000800087308 */ /* 0x010f220000001000 */
[----:B---3--:R-:W-:-:S07]  /*5650*/  LOP3.LUT R12, R12, UR4, RZ, 0xc0, !PT ;  /* 0x000000040c0c7c12 */ /* 0x008fce000f8ec0ff */
[----:B-1----:R-:W-:Y:S01]  /*5660*/  POPC R5, R12 ;  /* 0x0000000c00057309 */ /* 0x002fe20000000000 */
[----:B----4-:R-:W-:-:S07]  /*5670*/  IADD3 R2, PT, PT, R8, 0xffffffe, RZ ;  /* 0x0ffffffe08027810 */ /* 0x010fce0007ffe0ff */
[----:B------:R1:W0:Y:S02]  /*5680*/  F2I.FTZ.U32.TRUNC.NTZ R3, R2 ;  /* 0x0000000200037305 */ /* 0x000224000021f000 */
[----:B-1----:R-:W-:Y:S02]  /*5690*/  HFMA2 R2, -RZ, RZ, 0, 0 ;  /* 0x00000000ff027431 */ /* 0x002fe400000001ff */
[----:B0-----:R-:W-:-:S04]  /*56a0*/  IMAD.MOV R6, RZ, RZ, -R3 ;  /* 0x000000ffff067224 */ /* 0x001fc800078e0a03 */
[----:B------:R-:W-:-:S04]  /*56b0*/  IMAD R11, R6, R13, RZ ;  /* 0x0000000d060b7224 */ /* 0x000fc800078e02ff */
[----:B------:R-:W-:Y:S01]  /*56c0*/  IMAD.HI.U32 R2, R3, R11, R2 ;  /* 0x0000000b03027227 */ /* 0x000fe200078e0002 */
[----:B--2---:R-:W0:Y:S03]  /*56d0*/  SHFL.IDX PT, R4, R7, R10, 0x1f ;  /* 0x00001f0a07047589 */ /* 0x004e2600000e0000 */
[----:B0-----:R-:W-:-:S04]  /*56e0*/  IMAD.IADD R4, R4, 0x1, R5 ;  /* 0x0000000104047824 */ /* 0x001fc800078e0205 */
[----:B------:R-:W-:-:S05]  /*56f0*/  VIADD R5, R4, 0x1 ;  /* 0x0000000104057836 */ /* 0x000fca0000000000 */
[----:B------:R-:W-:Y:S02]  /*5700*/  IABS R6, R5 ;  /* 0x0000000500067213 */ /* 0x000fe40000000000 */
[----:B------:R-:W-:-:S03]  /*5710*/  ISETP.GE.AND P2, PT, R5, RZ, PT ;  /* 0x000000ff0500720c */ /* 0x000fc60003f46270 */
[----:B------:R-:W-:Y:S02]  /*5720*/  IMAD.MOV.U32 R3, RZ, RZ, R6 ;  /* 0x000000ffff037224 */ /* 0x000fe400078e0006 */
[----:B------:R-:W-:Y:S02]  /*5730*/  IMAD.MOV.U32 R6, RZ, RZ, R14 ;  /* 0x000000ffff067224 */ /* 0x000fe400078e000e */
[----:B------:R-:W-:-:S04]  /*5740*/  IMAD.HI.U32 R2, R2, R3, RZ ;  /* 0x0000000302027227 */ /* 0x000fc800078e00ff */
[----:B------:R-:W-:-:S05]  /*5750*/  IMAD R2, R2, R6, R3 ;  /* 0x0000000602027224 */ /* 0x000fca00078e0203 */
[----:B------:R-:W-:-:S13]  /*5760*/  ISETP.GT.U32.AND P0, PT, R13, R2, PT ;  /* 0x000000020d00720c */ /* 0x000fda0003f04070 */
[----:B------:R-:W-:Y:S01]  /*5770*/  @!P0 IMAD.IADD R2, R2, 0x1, -R13 ;  /* 0x0000000102028824 */ /* 0x000fe200078e0a0d */
[----:B------:R-:W-:-:S04]  /*5780*/  ISETP.NE.AND P0, PT, R9, RZ, PT ;  /* 0x000000ff0900720c */ /* 0x000fc80003f05270 */
[----:B------:R-:W-:-:S13]  /*5790*/  ISETP.GT.U32.AND P1, PT, R13, R2, PT ;  /* 0x000000020d00720c */ /* 0x000fda0003f24070 */
[----:B------:R-:W-:-:S05]  /*57a0*/  @!P1 IMAD.IADD R2, R2, 0x1, -R13 ;  /* 0x0000000102029824 */ /* 0x000fca00078e0a0d */
[----:B------:R-:W-:Y:S02]  /*57b0*/  @!P2 IADD3 R2, PT, PT, -R2, RZ, RZ ;  /* 0x000000ff0202a210 */ /* 0x000fe40007ffe1ff */
[----:B------:R-:W-:-:S04]  /*57c0*/  @!P0 LOP3.LUT R2, RZ, R9, RZ, 0x33, !PT ;  /* 0x00000009ff028212 */ /* 0x000fc800078e33ff */
[----:B------:R-:W-:-:S13]  /*57d0*/  ISETP.NE.AND P0, PT, R2, RZ, PT ;  /* 0x000000ff0200720c */ /* 0x000fda0003f05270 */
[----:B------:R-:W-:Y:S05]  /*57e0*/  @P0 EXIT ;  /* 0x000000000000094d */ /* 0x000fea0003800000 */
[----:B------:R-:W-:Y:S01]  /*57f0*/  IABS R6, R15 ;  /* 0x0000000f00067213 */ /* 0x000fe20000000000 */
[----:B------:R-:W-:Y:S01]  /*5800*/  IMAD.MOV.U32 R7, RZ, RZ, 0x64 ;  /* 0x00000064ff077424 */ /* 0x000fe200078e00ff */
[----:B------:R-:W0:Y:S02]  /*5810*/  LDCU.64 UR4, c[0x4][0x18] ;  /* 0x01000300ff0477ac */ /* 0x000e240008000a00 */
[----:B------:R-:W1:Y:S01]  /*5820*/  I2F.RP R5, R6 ;  /* 0x0000000600057306 */ /* 0x000e620000209400 */
[----:B------:R-:W-:-:S07]  /*5830*/  IMAD R4, R4, R7, 0x64 ;  /* 0x0000006404047424 */ /* 0x000fce00078e0207 */
[----:B-1----:R-:W1:Y:S02]  /*5840*/  MUFU.RCP R5, R5 ;  /* 0x0000000500057308 */ /* 0x002e640000001000 */
[----:B-1----:R-:W-:Y:S01]  /*5850*/  VIADD R2, R5, 0xffffffe ;  /* 0x0ffffffe05027836 */ /* 0x002fe20000000000 */
[----:B------:R-:W-:Y:S02]  /*5860*/  IABS R5, R4 ;  /* 0x0000000400057213 */ /* 0x000fe40000000000 */
[----:B------:R-:W-:-:S03]  /*5870*/  LOP3.LUT R4, R4, R15, RZ, 0x3c, !PT ;  /* 0x0000000f04047212 */ /* 0x000fc600078e3cff */
[----:B------:R1:W2:Y:S01]  /*5880*/  F2I.FTZ.U32.TRUNC.NTZ R3, R2 ;  /* 0x0000000200037305 */ /* 0x0002a2000021f000 */
[----:B------:R-:W-:Y:S02]  /*5890*/  ISETP.GE.AND P2, PT, R4, RZ, PT ;  /* 0x000000ff0400720c */ /* 0x000fe40003f46270 */
[----:B0-----:R-:W-:Y:S01]  /*58a0*/  MOV R4, UR4 ;  /* 0x0000000400047c02 */ /* 0x001fe20008000f00 */
[----:B-1----:R-:W-:Y:S02]  /*58b0*/  IMAD.MOV.U32 R2, RZ, RZ, RZ ;  /* 0x000000ffff027224 */ /* 0x002fe400078e00ff */
[----:B--2---:R-:W-:-:S04]  /*58c0*/  IMAD.MOV R9, RZ, RZ, -R3 ;  /* 0x000000ffff097224 */ /* 0x004fc800078e0a03 */
[----:B------:R-:W-:-:S04]  /*58d0*/  IMAD R7, R9, R6, RZ ;  /* 0x0000000609077224 */ /* 0x000fc800078e02ff */
[----:B------:R-:W-:-:S06]  /*58e0*/  IMAD.HI.U32 R3, R3, R7, R2 ;  /* 0x0000000703037227 */ /* 0x000fcc00078e0002 */
[----:B------:R-:W-:-:S05]  /*58f0*/  IMAD.HI.U32 R2, R3, R5, RZ ;  /* 0x0000000503027227 */ /* 0x000fca00078e00ff */
[----:B------:R-:W-:-:S05]  /*5900*/  IADD3 R3, PT, PT, -R2, RZ, RZ ;  /* 0x000000ff02037210 */ /* 0x000fca0007ffe1ff */
[----:B------:R-:W-:Y:S02]  /*5910*/  IMAD R3, R6, R3, R5 ;  /* 0x0000000306037224 */ /* 0x000fe400078e0205 */
[----:B------:R-:W-:-:S03]  /*5920*/  IMAD.U32 R5, RZ, RZ, UR5 ;  /* 0x00000005ff057e24 */ /* 0x000fc6000f8e00ff */
[----:B------:R-:W-:-:S13]  /*5930*/  ISETP.GT.U32.AND P1, PT, R6, R3, PT ;  /* 0x000000030600720c */ /* 0x000fda0003f24070 */
[----:B------:R-:W-:Y:S02]  /*5940*/  @!P1 IMAD.IADD R3, R3, 0x1, -R6 ;  /* 0x0000000103039824 */ /* 0x000fe400078e0a06 */
[----:B------:R-:W-:Y:S01]  /*5950*/  @!P1 VIADD R2, R2, 0x1 ;  /* 0x0000000102029836 */ /* 0x000fe20000000000 */
[----:B------:R-:W-:Y:S02]  /*5960*/  ISETP.NE.AND P1, PT, R15, RZ, PT ;  /* 0x000000ff0f00720c */ /* 0x000fe40003f25270 */
[----:B------:R-:W-:Y:S02]  /*5970*/  ISETP.GE.U32.AND P0, PT, R3, R6, PT ;  /* 0x000000060300720c */ /* 0x000fe40003f06070 */
[----:B------:R-:W-:-:S04]  /*5980*/  MOV R3, 0x0 ;  /* 0x0000000000037802 */ /* 0x000fc80000000f00 */
[----:B------:R0:W1:Y:S07]  /*5990*/  LDC.64 R8, c[0x4][R3] ;  /* 0x0100000003087b82 */ /* 0x00006e0000000a00 */
[----:B------:R-:W-:-:S04]  /*59a0*/  @P0 VIADD R2, R2, 0x1 ;  /* 0x0000000102020836 */ /* 0x000fc80000000000 */
[----:B------:R-:W-:Y:S01]  /*59b0*/  @!P2 IMAD.MOV R2, RZ, RZ, -R2 ;  /* 0x000000ffff02a224 */ /* 0x000fe200078e0a02 */
[----:B------:R-:W-:Y:S02]  /*59c0*/  @!P1 LOP3.LUT R2, RZ, R15, RZ, 0x33, !PT ;  /* 0x0000000fff029212 */ /* 0x000fe400078e33ff */
[----:B------:R-:W-:-:S03]  /*59d0*/  IADD3 R6, P0, P1, R1, 0x40, R0 ;  /* 0x0000004001067810 */ /* 0x000fc6000791e000 */
[----:B------:R0:W-:Y:S01]  /*59e0*/  STL [R1+0x40], R2 ;  /* 0x0000400201007387 */ /* 0x0001e20000100800 */
[----:B------:R-:W-:-:S09]  /*59f0*/  IADD3.X R7, PT, PT, RZ, UR11, RZ, P0, P1 ;  /* 0x0000000bff077c10 */ /* 0x000fd200087e24ff */
[----:B------:R-:W-:-:S07]  /*5a00*/  LEPC R20, `(.L_x_98) ;  /* 0x000000001014794e */ /* 0x000fce0000000000 */
[----:B01----:R-:W-:Y:S05]  /*5a10*/  CALL.ABS.NOINC R8 ;  /* 0x0000000008007343 */ /* 0x003fea0003c00000 */
.L_x_98:
[----:B------:R-:W-:Y:S05]  /*5a20*/  EXIT ;  /* 0x000000000000794d */ /* 0x000fea0003800000 */
        .weak           $__internal_0_$__cuda_sm20_div_rn_f64_full
        .type           $__internal_0_$__cuda_sm20_div_rn_f64_full,@function
        .size           $__internal_0_$__cuda_sm20_div_rn_f64_full,(.L_x_105 - $__internal_0_$__cuda_sm20_div_rn_f64_full)
$__internal_0_$__cuda_sm20_div_rn_f64_full:
[C---:B------:R-:W-:Y:S01]  /*5a30*/  FSETP.GEU.AND P2, PT, |R39|.reuse, 1.469367938527859385e-39, PT ;  /* 0x001000002700780b */ /* 0x040fe20003f4e200 */
[----:B------:R-:W-:Y:S01]  /*5a40*/  IMAD.MOV.U32 R44, RZ, RZ, 0x1 ;  /* 0x00000001ff2c7424 */ /* 0x000fe200078e00ff */
[----:B------:R-:W-:Y:S01]  /*5a50*/  LOP3.LUT R40, R39, 0x800fffff, RZ, 0xc0, !PT ;  /* 0x800fffff27287812 */ /* 0x000fe200078ec0ff */
[----:B------:R-:W-:Y:S01]  /*5a60*/  IMAD.MOV.U32 R54, RZ, RZ, 0x1ca00000 ;  /* 0x1ca00000ff367424 */ /* 0x000fe200078e00ff */
[C---:B------:R-:W-:Y:S01]  /*5a70*/  FSETP.GEU.AND P3, PT, |R43|.reuse, 1.469367938527859385e-39, PT ;  /* 0x001000002b00780b */ /* 0x040fe20003f6e200 */
[----:B------:R-:W-:Y:S01]  /*5a80*/  BSSY.RECONVERGENT B0, `(.L_x_99) ;  /* 0x0000053000007945 */ /* 0x000fe20003800200 */
[----:B------:R-:W-:Y:S01]  /*5a90*/  LOP3.LUT R41, R40, 0x3ff00000, RZ, 0xfc, !PT ;  /* 0x3ff0000028297812 */ /* 0x000fe200078efcff */
[----:B------:R-:W-:Y:S01]  /*5aa0*/  IMAD.MOV.U32 R40, RZ, RZ, R38 ;  /* 0x000000ffff287224 */ /* 0x000fe200078e0026 */
[----:B------:R-:W-:Y:S02]  /*5ab0*/  LOP3.LUT R56, R43, 0x7ff00000, RZ, 0xc0, !PT ;  /* 0x7ff000002b387812 */ /* 0x000fe400078ec0ff */
[----:B------:R-:W-:-:S03]  /*5ac0*/  LOP3.LUT R55, R39, 0x7ff00000, RZ, 0xc0, !PT ;  /* 0x7ff0000027377812 */ /* 0x000fc600078ec0ff */
[----:B------:R-:W-:Y:S01]  /*5ad0*/  @!P2 DMUL R40, R38, 8.98846567431157953865e+307 ;  /* 0x7fe000002628a828 */ /* 0x000fe20000000000 */
[----:B------:R-:W-:-:S03]  /*5ae0*/  ISETP.GE.U32.AND P5, PT, R56, R55, PT ;  /* 0x000000373800720c */ /* 0x000fc60003fa6070 */
[----:B------:R-:W-:Y:S01]  /*5af0*/  @!P3 LOP3.LUT R47, R39, 0x7ff00000, RZ, 0xc0, !PT ;  /* 0x7ff00000272fb812 */ /* 0x000fe200078ec0ff */
[----:B------:R-:W-:Y:S01]  /*5b00*/  @!P3 IMAD.MOV.U32 R50, RZ, RZ, RZ ;  /* 0x000000ffff32b224 */ /* 0x000fe200078e00ff */
[----:B------:R-:W0:Y:S02]  /*5b10*/  MUFU.RCP64H R45, R41 ;  /* 0x00000029002d7308 */ /* 0x000e240000001800 */
[----:B------:R-:W-:-:S04]  /*5b20*/  @!P3 ISETP.GE.U32.AND P4, PT, R56, R47, PT ;  /* 0x0000002f3800b20c */ /* 0x000fc80003f86070 */
[----:B------:R-:W-:-:S04]  /*5b30*/  @!P3 SEL R47, R54, 0x63400000, !P4 ;  /* 0x63400000362fb807 */ /* 0x000fc80006000000 */
[----:B------:R-:W-:-:S04]  /*5b40*/  @!P3 LOP3.LUT R47, R47, 0x80000000, R43, 0xf8, !PT ;  /* 0x800000002f2fb812 */ /* 0x000fc800078ef82b */
[----:B------:R-:W-:Y:S01]  /*5b50*/  @!P3 LOP3.LUT R51, R47, 0x100000, RZ, 0xfc, !PT ;  /* 0x001000002f33b812 */ /* 0x000fe200078efcff */
[----:B------:R-:W-:Y:S01]  /*5b60*/  IMAD.MOV.U32 R47, RZ, RZ, R55 ;  /* 0x000000ffff2f7224 */ /* 0x000fe200078e0037 */
[----:B------:R-:W-:Y:S01]  /*5b70*/  @!P2 LOP3.LUT R47, R41, 0x7ff00000, RZ, 0xc0, !PT ;  /* 0x7ff00000292fa812 */ /* 0x000fe200078ec0ff */
[----:B0-----:R-:W-:-:S08]  /*5b80*/  DFMA R48, R44, -R40, 1 ;  /* 0x3ff000002c30742b */ /* 0x001fd00000000828 */
[----:B------:R-:W-:-:S08]  /*5b90*/  DFMA R48, R48, R48, R48 ;  /* 0x000000303030722b */ /* 0x000fd00000000030 */
[----:B------:R-:W-:Y:S01]  /*5ba0*/  DFMA R48, R44, R48, R44 ;  /* 0x000000302c30722b */ /* 0x000fe2000000002c */
[----:B------:R-:W-:Y:S02]  /*5bb0*/  SEL R45, R54, 0x63400000, !P5 ;  /* 0x63400000362d7807 */ /* 0x000fe40006800000 */
[----:B------:R-:W-:Y:S02]  /*5bc0*/  MOV R44, R42 ;  /* 0x0000002a002c7202 */ /* 0x000fe40000000f00 */
[----:B------:R-:W-:-:S06]  /*5bd0*/  LOP3.LUT R45, R45, 0x800fffff, R43, 0xf8, !PT ;  /* 0x800fffff2d2d7812 */ /* 0x000fcc00078ef82b */
[----:B------:R-:W-:Y:S02]  /*5be0*/  @!P3 DFMA R44, R44, 2, -R50 ;  /* 0x400000002c2cb82b */ /* 0x000fe40000000832 */
[----:B------:R-:W-:-:S08]  /*5bf0*/  DFMA R50, R48, -R40, 1 ;  /* 0x3ff000003032742b */ /* 0x000fd00000000828 */
[----:B------:R-:W-:-:S08]  /*5c00*/  DFMA R50, R48, R50, R48 ;  /* 0x000000323032722b */ /* 0x000fd00000000030 */
[----:B------:R-:W-:-:S08]  /*5c10*/  DMUL R48, R50, R44 ;  /* 0x0000002c32307228 */ /* 0x000fd00000000000 */
[----:B------:R-:W-:-:S08]  /*5c20*/  DFMA R52, R48, -R40, R44 ;  /* 0x800000283034722b */ /* 0x000fd0000000002c */
[----:B------:R-:W-:Y:S01]  /*5c30*/  DFMA R50, R50, R52, R48 ;  /* 0x000000343232722b */ /* 0x000fe20000000030 */
[----:B------:R-:W-:Y:S01]  /*5c40*/  IMAD.MOV.U32 R52, RZ, RZ, R56 ;  /* 0x000000ffff347224 */ /* 0x000fe200078e0038 */
[----:B------:R-:W-:-:S05]  /*5c50*/  @!P3 LOP3.LUT R52, R45, 0x7ff00000, RZ, 0xc0, !PT ;  /* 0x7ff000002d34b812 */ /* 0x000fca00078ec0ff */
[----:B------:R-:W-:-:S05]  /*5c60*/  VIADD R48, R52, 0xffffffff ;  /* 0xffffffff34307836 */ /* 0x000fca0000000000 */
[----:B------:R-:W-:Y:S02]  /*5c70*/  ISETP.GT.U32.AND P2, PT, R48, 0x7feffffe, PT ;  /* 0x7feffffe3000780c */ /* 0x000fe40003f44070 */
[----:B------:R-:W-:-:S04]  /*5c80*/  IADD3 R48, PT, PT, R47, -0x1, RZ ;  /* 0xffffffff2f307810 */ /* 0x000fc80007ffe0ff */
[----:B------:R-:W-:-:S13]  /*5c90*/  ISETP.GT.U32.OR P2, PT, R48, 0x7feffffe, P2 ;  /* 0x7feffffe3000780c */ /* 0x000fda0001744470 */
[----:B------:R-:W-:Y:S05]  /*5ca0*/  @P2 BRA `(.L_x_100) ;  /* 0x00000000006c2947 */ /* 0x000fea0003800000 */
[----:B------:R-:W-:-:S04]  /*5cb0*/  LOP3.LUT R43, R39, 0x7ff00000, RZ, 0xc0, !PT ;  /* 0x7ff00000272b7812 */ /* 0x000fc800078ec0ff */
[CC--:B------:R-:W-:Y:S02]  /*5cc0*/  VIADDMNMX R42, R56.reuse, -R43.reuse, 0xb9600000, !PT ;  /* 0xb9600000382a7446 */ /* 0x0c0fe4000780092b */
[----:B------:R-:W-:Y:S02]  /*5cd0*/  ISETP.GE.U32.AND P2, PT, R56, R43, PT ;  /* 0x0000002b3800720c */ /* 0x000fe40003f46070 */
[----:B------:R-:W-:Y:S02]  /*5ce0*/  VIMNMX R42, PT, PT, R42, 0x46a00000, PT ;  /* 0x46a000002a2a7848 */ /* 0x000fe40003fe0100 */
[----:B------:R-:W-:-:S05]  /*5cf0*/  SEL R47, R54, 0x63400000, !P2 ;  /* 0x63400000362f7807 */ /* 0x000fca0005000000 */
[----:B------:R-:W-:Y:S02]  /*5d00*/  IMAD.IADD R47, R42, 0x1, -R47 ;  /* 0x000000012a2f7824 */ /* 0x000fe400078e0a2f */
[----:B------:R-:W-:Y:S02]  /*5d10*/  IMAD.MOV.U32 R42, RZ, RZ, RZ ;  /* 0x000000ffff2a7224 */ /* 0x000fe400078e00ff */
[----:B------:R-:W-:-:S06]  /*5d20*/  VIADD R43, R47, 0x7fe00000 ;  /* 0x7fe000002f2b7836 */ /* 0x000fcc0000000000 */
[----:B------:R-:W-:-:S10]  /*5d30*/  DMUL R48, R50, R42 ;  /* 0x0000002a32307228 */ /* 0x000fd40000000000 */
[----:B------:R-:W-:-:S13]  /*5d40*/  FSETP.GTU.AND P2, PT, |R49|, 1.469367938527859385e-39, PT ;  /* 0x001000003100780b */ /* 0x000fda0003f4c200 */
[----:B------:R-:W-:Y:S05]  /*5d50*/  @P2 BRA `(.L_x_101) ;  /* 0x0000000000942947 */ /* 0x000fea0003800000 */
[----:B------:R-:W-:Y:S01]  /*5d60*/  DFMA R40, R50, -R40, R44 ;  /* 0x800000283228722b */ /* 0x000fe2000000002c */
[----:B------:R-:W-:-:S09]  /*5d70*/  MOV R42, RZ ;  /* 0x000000ff002a7202 */ /* 0x000fd20000000f00 */
[C---:B------:R-:W-:Y:S02]  /*5d80*/  FSETP.NEU.AND P2, PT, R41.reuse, RZ, PT ;  /* 0x000000ff2900720b */ /* 0x040fe40003f4d000 */
[----:B------:R-:W-:-:S04]  /*5d90*/  LOP3.LUT R45, R41, 0x80000000, R39, 0x48, !PT ;  /* 0x80000000292d7812 */ /* 0x000fc800078e4827 */
[----:B------:R-:W-:-:S07]  /*5da0*/  LOP3.LUT R43, R45, R43, RZ, 0xfc, !PT ;  /* 0x0000002b2d2b7212 */ /* 0x000fce00078efcff */
[----:B------:R-:W-:Y:S05]  /*5db0*/  @!P2 BRA `(.L_x_101) ;  /* 0x00000000007ca947 */ /* 0x000fea0003800000 */
[----:B------:R-:W-:Y:S01]  /*5dc0*/  IMAD.MOV R39, RZ, RZ, -R47 ;  /* 0x000000ffff277224 */ /* 0x000fe200078e0a2f */
[----:B------:R-:W-:Y:S01]  /*5dd0*/  DMUL.RP R42, R50, R42 ;  /* 0x0000002a322a7228 */ /* 0x000fe20000008000 */
[----:B------:R-:W-:-:S06]  /*5de0*/  IMAD.MOV.U32 R38, RZ, RZ, RZ ;  /* 0x000000ffff267224 */ /* 0x000fcc00078e00ff */
[----:B------:R-:W-:-:S03]  /*5df0*/  DFMA R38, R48, -R38, R50 ;  /* 0x800000263026722b */ /* 0x000fc60000000032 */
[----:B------:R-:W-:-:S03]  /*5e00*/  LOP3.LUT R45, R43, R45, RZ, 0x3c, !PT ;  /* 0x0000002d2b2d7212 */ /* 0x000fc600078e3cff */
[----:B------:R-:W-:-:S04]  /*5e10*/  IADD3 R38, PT, PT, -R47, -0x43300000, RZ ;  /* 0xbcd000002f267810 */ /* 0x000fc80007ffe1ff */
[----:B------:R-:W-:-:S04]  /*5e20*/  FSETP.NEU.AND P2, PT, |R39|, R38, PT ;  /* 0x000000262700720b */ /* 0x000fc80003f4d200 */
[----:B------:R-:W-:Y:S02]  /*5e30*/  FSEL R48, R42, R48, !P2 ;  /* 0x000000302a307208 */ /* 0x000fe40005000000 */
[----:B------:R-:W-:Y:S01]  /*5e40*/  FSEL R49, R45, R49, !P2 ;  /* 0x000000312d317208 */ /* 0x000fe20005000000 */
[----:B------:R-:W-:Y:S06]  /*5e50*/  BRA `(.L_x_101) ;  /* 0x0000000000547947 */ /* 0x000fec0003800000 */
.L_x_100:
[----:B------:R-:W-:-:S14]  /*5e60*/  DSETP.NAN.AND P2, PT, R42, R42, PT ;  /* 0x0000002a2a00722a */ /* 0x000fdc0003f48000 */
[----:B------:R-:W-:Y:S05]  /*5e70*/  @P2 BRA `(.L_x_102) ;  /* 0x0000000000442947 */ /* 0x000fea0003800000 */
[----:B------:R-:W-:-:S14]  /*5e80*/  DSETP.NAN.AND P2, PT, R38, R38, PT ;  /* 0x000000262600722a */ /* 0x000fdc0003f48000 */
[----:B------:R-:W-:Y:S05]  /*5e90*/  @P2 BRA `(.L_x_103) ;  /* 0x0000000000302947 */ /* 0x000fea0003800000 */
[----:B------:R-:W-:Y:S01]  /*5ea0*/  ISETP.NE.AND P2, PT, R52, R47, PT ;  /* 0x0000002f3400720c */ /* 0x000fe20003f45270 */
[----:B------:R-:W-:Y:S01]  /*5eb0*/  IMAD.MOV.U32 R48, RZ, RZ, 0x0 ;  /* 0x00000000ff307424 */ /* 0x000fe200078e00ff */
[----:B------:R-:W-:-:S11]  /*5ec0*/  MOV R49, 0xfff80000 ;  /* 0xfff8000000317802 */ /* 0x000fd60000000f00 */
[----:B------:R-:W-:Y:S05]  /*5ed0*/  @!P2 BRA `(.L_x_101) ;  /* 0x000000000034a947 */ /* 0x000fea0003800000 */
[----:B------:R-:W-:Y:S02]  /*5ee0*/  ISETP.NE.AND P2, PT, R52, 0x7ff00000, PT ;  /* 0x7ff000003400780c */ /* 0x000fe40003f45270 */
[----:B------:R-:W-:Y:S02]  /*5ef0*/  LOP3.LUT R49, R43, 0x80000000, R39, 0x48, !PT ;  /* 0x800000002b317812 */ /* 0x000fe400078e4827 */
[----:B------:R-:W-:-:S13]  /*5f00*/  ISETP.EQ.OR P2, PT, R47, RZ, !P2 ;  /* 0x000000ff2f00720c */ /* 0x000fda0005742670 */
[----:B------:R-:W-:Y:S01]  /*5f10*/  @P2 LOP3.LUT R38, R49, 0x7ff00000, RZ, 0xfc, !PT ;  /* 0x7ff0000031262812 */ /* 0x000fe200078efcff */
[----:B------:R-:W-:Y:S02]  /*5f20*/  @!P2 IMAD.MOV.U32 R48, RZ, RZ, RZ ;  /* 0x000000ffff30a224 */ /* 0x000fe400078e00ff */
[----:B------:R-:W-:Y:S02]  /*5f30*/  @P2 IMAD.MOV.U32 R48, RZ, RZ, RZ ;  /* 0x000000ffff302224 */ /* 0x000fe400078e00ff */
[----:B------:R-:W-:Y:S01]  /*5f40*/  @P2 IMAD.MOV.U32 R49, RZ, RZ, R38 ;  /* 0x000000ffff312224 */ /* 0x000fe200078e0026 */
[----:B------:R-:W-:Y:S06]  /*5f50*/  BRA `(.L_x_101) ;  /* 0x0000000000147947 */ /* 0x000fec0003800000 */
.L_x_103:
[----:B------:R-:W-:Y:S02]  /*5f60*/  LOP3.LUT R49, R39, 0x80000, RZ, 0xfc, !PT ;  /* 0x0008000027317812 */ /* 0x000fe400078efcff */
[----:B------:R-:W-:Y:S01]  /*5f70*/  MOV R48, R38 ;  /* 0x0000002600307202 */ /* 0x000fe20000000f00 */
[----:B------:R-:W-:Y:S06]  /*5f80*/  BRA `(.L_x_101) ;  /* 0x0000000000087947 */ /* 0x000fec0003800000 */
.L_x_102:
[----:B------:R-:W-:Y:S01]  /*5f90*/  LOP3.LUT R49, R43, 0x80000, RZ, 0xfc, !PT ;  /* 0x000800002b317812 */ /* 0x000fe200078efcff */
[----:B------:R-:W-:-:S07]  /*5fa0*/  IMAD.MOV.U32 R48, RZ, RZ, R42 ;  /* 0x000000ffff307224 */ /* 0x000fce00078e002a */
.L_x_101:
[----:B------:R-:W-:Y:S05]  /*5fb0*/  BSYNC.RECONVERGENT B0 ;  /* 0x0000000000007941 */ /* 0x000fea0003800200 */
.L_x_99:
[----:B------:R-:W-:-:S04]  /*5fc0*/  IMAD.MOV.U32 R47, RZ, RZ, 0x0 ;  /* 0x00000000ff2f7424 */ /* 0x000fc800078e00ff */
[----:B------:R-:W-:Y:S05]  /*5fd0*/  RET.REL.NODEC R46 `(_Z26calculateHistEntropyCuda3DPKdS0_S0_S0_PdPS1_) ;  /* 0xffffffa02e087950 */ /* 0x000fea0003c3ffff */
.L_x_104:
[----:B------:R-:W-:-:S00]  /*5fe0*/  BRA `(.L_x_104) ;  /* 0xfffffffc00fc7947 */ /* 0x000fc0000383ffff */
[----:B------:R-:W-:-:S00]  /*5ff0*/  NOP ;  /* 0x0000000000007918 */ /* 0x000fc00000000000 */
        /* <DEDUP_REMOVED lines=8> */
.L_x_105:


//--------------------- .nv.global.init           --------------------------
	.section	.nv.global.init,"aw",@progbits
	.align	8
.nv.global.init:
	.type		EPSD,@object
	.size		EPSD,($str - EPSD)
EPSD:
        /*0000*/ 	.byte	0x00, 0x00, 0x00, 0x00, 0x00, 0x00, 0xb0, 0x3c
	.type		$str,@object
	.size		$str,(.L_16 - $str)
$str:
        /*0008*/ 	.byte	0x50, 0x72, 0x6f, 0x67, 0x72, 0x65, 0x73, 0x73, 0x3a, 0x20, 0x25, 0x64, 0x25, 0x25, 0x0a, 0x00
.L_16:


//--------------------- .nv.shared._Z26calculateHistEntropyCuda3DPKdS0_S0_S0_PdPS1_ --------------------------
	.section	.nv.shared._Z26calculateHistEntropyCuda3DPKdS0_S0_S0_PdPS1_,"aw",@nobits
	.sectionflags	@""
	.align	8
.nv.shared._Z26calculateHistEntropyCuda3DPKdS0_S0_S0_PdPS1_:
	.zero		1080


//--------------------- .nv.shared.reserved.0     --------------------------
	.section	.nv.shared.reserved.0,"aw",@nobits
	.weak		__nv_reservedSMEM_offset_0_alias
	.size		__nv_reservedSMEM_offset_0_alias, 0, 64
	.other		__nv_reservedSMEM_offset_0_alias,@"STO_CUDA_RESERVED_SHARED STV_DEFAULT"
__nv_reservedSMEM_offset_0_alias:
	.zero		0
	.zero		64


//--------------------- .nv.global                --------------------------
	.section	.nv.global,"aw",@nobits
	.align	4
.nv.global:
	.type		d_progress,@object
	.size		d_progress,(.L_14 - d_progress)
d_progress:
	.zero		4
.L_14:


//--------------------- .nv.constant0._Z26calculateHistEntropyCuda3DPKdS0_S0_S0_PdPS1_ --------------------------
	.section	.nv.constant0._Z26calculateHistEntropyCuda3DPKdS0_S0_S0_PdPS1_,"a",@progbits
	.sectionflags	@""
	.align	4
.nv.constant0._Z26calculateHistEntropyCuda3DPKdS0_S0_S0_PdPS1_:
	.zero		944


//--------------------- SYMBOLS --------------------------

	.type		.nv.reservedSmem.offset0,@object
	.size		.nv.reservedSmem.offset0,0x4
	.type		.nv.reservedSmem.cap,@object
	.size		.nv.reservedSmem.cap,0x4
	.type		vprintf,@function
